// auto-generated by cutlass_sweep.gemm — config: {"arch": "sm_100", "cluster_m": 1, "cluster_n": 1, "dtype": "bf16", "dtype_b": "bf16", "layout": "nt", "stages": 3, "tile_k": 128, "tile_m": 128, "tile_n": 128}
#include "cutlass/cutlass.h"
#include "cutlass/gemm/collective/collective_builder.hpp"
#include "cutlass/gemm/device/gemm_universal_adapter.h"
#include "cutlass/gemm/kernel/gemm_universal.hpp"
#include "cutlass/epilogue/collective/collective_builder.hpp"

using ElemA = cutlass::bfloat16_t;
using ElemB = cutlass::bfloat16_t;
using ElemCD = cutlass::bfloat16_t;
using Acc  = float;
using TileShape    = cute::Shape<cute::_128, cute::_128, cute::_128>;
using ClusterShape = cute::Shape<cute::_1, cute::_1, cute::_1>;

using CollectiveEpilogue = typename cutlass::epilogue::collective::CollectiveBuilder<
    cutlass::arch::Sm100, cutlass::arch::OpClassTensorOp,
    TileShape, ClusterShape,
    cutlass::epilogue::collective::EpilogueTileAuto,
    Acc, Acc,
    ElemCD, cutlass::layout::RowMajor, 128 / cutlass::sizeof_bits<ElemCD>::value,
    ElemCD, cutlass::layout::RowMajor, 128 / cutlass::sizeof_bits<ElemCD>::value,
    cutlass::epilogue::collective::EpilogueScheduleAuto
  >::CollectiveOp;

using CollectiveMainloop = typename cutlass::gemm::collective::CollectiveBuilder<
    cutlass::arch::Sm100, cutlass::arch::OpClassTensorOp,
    ElemA, cutlass::layout::RowMajor, 128 / cutlass::sizeof_bits<ElemA>::value,
    ElemB, cutlass::layout::ColumnMajor, 128 / cutlass::sizeof_bits<ElemB>::value,
    Acc,
    TileShape, ClusterShape,
    cutlass::gemm::collective::StageCount<3>,
    cutlass::gemm::collective::KernelScheduleAuto
  >::CollectiveOp;

using GemmKernel = cutlass::gemm::kernel::GemmUniversal<
    cute::Shape<int,int,int,int>,
    CollectiveMainloop,
    CollectiveEpilogue
>;
using Gemm = cutlass::gemm::device::GemmUniversalAdapter<GemmKernel>;

// Force the device kernel symbol into the cubin without needing a host main.
auto* _anchor = &cutlass::device_kernel<GemmKernel>;


// ===== COMPILED SASS (sm_100a) =====

	.target	sm_100a

	.elftype	@"ET_EXEC"


//--------------------- .note.nv.tkinfo           --------------------------
	.section	.note.nv.tkinfo,"",@"SHT_NOTE"
	.sectionflags	@"SHF_NOTE_NV_TKINFO"
	.tkinfo
        /*0018*/ 	.word	0x00000002
        /*0030*/ 	.string	""
        /*0030*/ 	.string	"ptxas"
        /*0030*/ 	.string	"Cuda compilation tools, release 13.0, V13.0.88"
        /*0030*/ 	.string	"Build cuda_13.0.r13.0/compiler.36424714_0"
        /*0030*/ 	.string	"-arch sm_100a -m 64 "



//--------------------- .note.nv.cuinfo           --------------------------
	.section	.note.nv.cuinfo,"",@"SHT_NOTE"
	.sectionflags	@"SHF_NOTE_NV_CUINFO"
        /*0018*/ 	.short	0x0002
        /*001a*/ 	.short	0x0064
        /*001c*/ 	.short	0x0082
	.zero		2


//--------------------- .nv.info                  --------------------------
	.section	.nv.info,"",@"SHT_CUDA_INFO"
	.align	4


	//----- nvinfo : EIATTR_REGCOUNT
	.align		4
        /*0000*/ 	.byte	0x04, 0x2f
        /*0002*/ 	.short	(.L_19 - .L_18)
	.align		4
.L_18:
        /*0004*/ 	.word	index@(_ZN7cutlass13device_kernelINS_4gemm6kernel13GemmUniversalIN4cute5tupleIJiiiiEEENS1_10collective13CollectiveMmaINS1_35MainloopSm100TmaUmmaWarpSpecializedILi3ELi2ELi4ENS5_IJNS4_1CILi1EEESB_SB_EEEEENS5_IJNSA_ILi128EEESE_SE_EEENS_10bfloat16_tENS5_IJlSB_lEEESG_SH_NS4_8TiledMMAINS4_8MMA_AtomIJNS4_20SM100_MMA_F16BF16_SSISG_SG_fLi128ELi128ELNS4_4UMMA5MajorE0ELSM_0ELNSL_7ScaleInE0ELSN_0EEEEEENS4_6LayoutISC_NS5_IJNSA_ILi0EEESR_SR_EEEEENS5_IJNS4_10UnderscoreESU_SU_EEEEENS4_13SM90_TMA_LOADENS4_14ComposedLayoutINS4_7SwizzleILi3ELi4ELi3EEENS4_18smem_ptr_flag_bitsILi16EEENSQ_INS5_IJNSA_ILi8EEENSA_ILi64EEEEEENS5_IJS14_SB_EEEEEEEvNS4_8identityESX_S18_vS19_EENS_8epilogue10collective18CollectiveEpilogueINS1B_23Sm100TmaWarpSpecializedILi4ELi2ELi32ELb1ELb0EEEJSF_NS5_IJNSQ_ISE_SB_EENSQ_INSA_ILi32EEESB_EEEEESG_SH_SG_SH_NS1B_6fusion15FusionCallbacksIS1F_NS1K_17LinearCombinationISG_fSG_fLNS_15FloatRoundStyleE2EEESF_S1J_JEEENS4_5SM1004TMEM4LOAD26SM100_TMEM_LOAD_32dp32b32xESX_NSY_INSZ_ILi2ELi4ELi3EEES12_NSQ_INS5_IJS13_S1H_EEENS5_IJS1H_SB_EEEEEEENS4_39AutoVectorizingCopyWithAssumedAlignmentILi128EEENS4_14SM90_TMA_STOREES1Y_S20_S20_EEEvvEEEEvNT_6ParamsE)
        /*0008*/ 	.word	0x0000006e


	//----- nvinfo : EIATTR_FRAME_SIZE
	.align		4
.L_19:
        /*000c*/ 	.byte	0x04, 0x11
        /*000e*/ 	.short	(.L_21 - .L_20)
	.align		4
.L_20:
        /*0010*/ 	.word	index@($__internal_2_$__cuda_sm10x_tcgen05_guardrail_trap_unallocated_columns_being_dealloced)
        /*0014*/ 	.word	0x00000000


	//----- nvinfo : EIATTR_FRAME_SIZE
	.align		4
.L_21:
        /*0018*/ 	.byte	0x04, 0x11
        /*001a*/ 	.short	(.L_23 - .L_22)
	.align		4
.L_22:
        /*001c*/ 	.word	index@($__internal_1_$__cuda_sm10x_tcgen05_guardrail_trap_phase_invalid_during_alloc)
        /*0020*/ 	.word	0x00000000


	//----- nvinfo : EIATTR_FRAME_SIZE
	.align		4
.L_23:
        /*0024*/ 	.byte	0x04, 0x11
        /*0026*/ 	.short	(.L_25 - .L_24)
	.align		4
.L_24:
        /*0028*/ 	.word	index@($__internal_0_$__cuda_sm10x_tcgen05_guardrail_trap_col_being_dealloced_not_returned_by_alloc)
        /*002c*/ 	.word	0x00000000


	//----- nvinfo : EIATTR_FRAME_SIZE
	.align		4
.L_25:
        /*0030*/ 	.byte	0x04, 0x11
        /*0032*/ 	.short	(.L_27 - .L_26)
	.align		4
.L_26:
        /*0034*/ 	.word	index@(_ZN7cutlass13device_kernelINS_4gemm6kernel13GemmUniversalIN4cute5tupleIJiiiiEEENS1_10collective13CollectiveMmaINS1_35MainloopSm100TmaUmmaWarpSpecializedILi3ELi2ELi4ENS5_IJNS4_1CILi1EEESB_SB_EEEEENS5_IJNSA_ILi128EEESE_SE_EEENS_10bfloat16_tENS5_IJlSB_lEEESG_SH_NS4_8TiledMMAINS4_8MMA_AtomIJNS4_20SM100_MMA_F16BF16_SSISG_SG_fLi128ELi128ELNS4_4UMMA5MajorE0ELSM_0ELNSL_7ScaleInE0ELSN_0EEEEEENS4_6LayoutISC_NS5_IJNSA_ILi0EEESR_SR_EEEEENS5_IJNS4_10UnderscoreESU_SU_EEEEENS4_13SM90_TMA_LOADENS4_14ComposedLayoutINS4_7SwizzleILi3ELi4ELi3EEENS4_18smem_ptr_flag_bitsILi16EEENSQ_INS5_IJNSA_ILi8EEENSA_ILi64EEEEEENS5_IJS14_SB_EEEEEEEvNS4_8identityESX_S18_vS19_EENS_8epilogue10collective18CollectiveEpilogueINS1B_23Sm100TmaWarpSpecializedILi4ELi2ELi32ELb1ELb0EEEJSF_NS5_IJNSQ_ISE_SB_EENSQ_INSA_ILi32EEESB_EEEEESG_SH_SG_SH_NS1B_6fusion15FusionCallbacksIS1F_NS1K_17LinearCombinationISG_fSG_fLNS_15FloatRoundStyleE2EEESF_S1J_JEEENS4_5SM1004TMEM4LOAD26SM100_TMEM_LOAD_32dp32b32xESX_NSY_INSZ_ILi2ELi4ELi3EEES12_NSQ_INS5_IJS13_S1H_EEENS5_IJS1H_SB_EEEEEEENS4_39AutoVectorizingCopyWithAssumedAlignmentILi128EEENS4_14SM90_TMA_STOREES1Y_S20_S20_EEEvvEEEEvNT_6ParamsE)
        /*0038*/ 	.word	0x00000000


	//----- nvinfo : EIATTR_MIN_STACK_SIZE
	.align		4
.L_27:
        /*003c*/ 	.byte	0x04, 0x12
        /*003e*/ 	.short	(.L_29 - .L_28)
	.align		4
.L_28:
        /*0040*/ 	.word	index@(_ZN7cutlass13device_kernelINS_4gemm6kernel13GemmUniversalIN4cute5tupleIJiiiiEEENS1_10collective13CollectiveMmaINS1_35MainloopSm100TmaUmmaWarpSpecializedILi3ELi2ELi4ENS5_IJNS4_1CILi1EEESB_SB_EEEEENS5_IJNSA_ILi128EEESE_SE_EEENS_10bfloat16_tENS5_IJlSB_lEEESG_SH_NS4_8TiledMMAINS4_8MMA_AtomIJNS4_20SM100_MMA_F16BF16_SSISG_SG_fLi128ELi128ELNS4_4UMMA5MajorE0ELSM_0ELNSL_7ScaleInE0ELSN_0EEEEEENS4_6LayoutISC_NS5_IJNSA_ILi0EEESR_SR_EEEEENS5_IJNS4_10UnderscoreESU_SU_EEEEENS4_13SM90_TMA_LOADENS4_14ComposedLayoutINS4_7SwizzleILi3ELi4ELi3EEENS4_18smem_ptr_flag_bitsILi16EEENSQ_INS5_IJNSA_ILi8EEENSA_ILi64EEEEEENS5_IJS14_SB_EEEEEEEvNS4_8identityESX_S18_vS19_EENS_8epilogue10collective18CollectiveEpilogueINS1B_23Sm100TmaWarpSpecializedILi4ELi2ELi32ELb1ELb0EEEJSF_NS5_IJNSQ_ISE_SB_EENSQ_INSA_ILi32EEESB_EEEEESG_SH_SG_SH_NS1B_6fusion15FusionCallbacksIS1F_NS1K_17LinearCombinationISG_fSG_fLNS_15FloatRoundStyleE2EEESF_S1J_JEEENS4_5SM1004TMEM4LOAD26SM100_TMEM_LOAD_32dp32b32xESX_NSY_INSZ_ILi2ELi4ELi3EEES12_NSQ_INS5_IJS13_S1H_EEENS5_IJS1H_SB_EEEEEEENS4_39AutoVectorizingCopyWithAssumedAlignmentILi128EEENS4_14SM90_TMA_STOREES1Y_S20_S20_EEEvvEEEEvNT_6ParamsE)
        /*0044*/ 	.word	0x00000000
.L_29:


//--------------------- .nv.compat                --------------------------
	.section	.nv.compat,"",@"SHT_CUDA_COMPAT_INFO"
	.align	4
        /*0000*/ 	.byte	0x02, 0x09, 0x01, 0x00, 0x02, 0x02, 0x02, 0x00, 0x02, 0x05, 0x05, 0x00, 0x03, 0x07, 0x01, 0x01
        /*0010*/ 	.byte	0x02, 0x03, 0x01, 0x00, 0x02, 0x06, 0x01, 0x00, 0x04, 0x0b, 0x08, 0x00, 0x09, 0x00, 0x00, 0x00
        /*0020*/ 	.byte	0x00, 0x00, 0x00, 0x00


//--------------------- .nv.info._ZN7cutlass13device_kernelINS_4gemm6kernel13GemmUniversalIN4cute5tupleIJiiiiEEENS1_10collective13CollectiveMmaINS1_35MainloopSm100TmaUmmaWarpSpecializedILi3ELi2ELi4ENS5_IJNS4_1CILi1EEESB_SB_EEEEENS5_IJNSA_ILi128EEESE_SE_EEENS_10bfloat16_tENS5_IJlSB_lEEESG_SH_NS4_8TiledMMAINS4_8MMA_AtomIJNS4_20SM100_MMA_F16BF16_SSISG_SG_fLi128ELi128ELNS4_4UMMA5MajorE0ELSM_0ELNSL_7ScaleInE0ELSN_0EEEEEENS4_6LayoutISC_NS5_IJNSA_ILi0EEESR_SR_EEEEENS5_IJNS4_10UnderscoreESU_SU_EEEEENS4_13SM90_TMA_LOADENS4_14ComposedLayoutINS4_7SwizzleILi3ELi4ELi3EEENS4_18smem_ptr_flag_bitsILi16EEENSQ_INS5_IJNSA_ILi8EEENSA_ILi64EEEEEENS5_IJS14_SB_EEEEEEEvNS4_8identityESX_S18_vS19_EENS_8epilogue10collective18CollectiveEpilogueINS1B_23Sm100TmaWarpSpecializedILi4ELi2ELi32ELb1ELb0EEEJSF_NS5_IJNSQ_ISE_SB_EENSQ_INSA_ILi32EEESB_EEEEESG_SH_SG_SH_NS1B_6fusion15FusionCallbacksIS1F_NS1K_17LinearCombinationISG_fSG_fLNS_15FloatRoundStyleE2EEESF_S1J_JEEENS4_5SM1004TMEM4LOAD26SM100_TMEM_LOAD_32dp32b32xESX_NSY_INSZ_ILi2ELi4ELi3EEES12_NSQ_INS5_IJS13_S1H_EEENS5_IJS1H_SB_EEEEEEENS4_39AutoVectorizingCopyWithAssumedAlignmentILi128EEENS4_14SM90_TMA_STOREES1Y_S20_S20_EEEvvEEEEvNT_6ParamsE --------------------------
	.section	.nv.info._ZN7cutlass13device_kernelINS_4gemm6kernel13GemmUniversalIN4cute5tupleIJiiiiEEENS1_10collective13CollectiveMmaINS1_35MainloopSm100TmaUmmaWarpSpecializedILi3ELi2ELi4ENS5_IJNS4_1CILi1EEESB_SB_EEEEENS5_IJNSA_ILi128EEESE_SE_EEENS_10bfloat16_tENS5_IJlSB_lEEESG_SH_NS4_8TiledMMAINS4_8MMA_AtomIJNS4_20SM100_MMA_F16BF16_SSISG_SG_fLi128ELi128ELNS4_4UMMA5MajorE0ELSM_0ELNSL_7ScaleInE0ELSN_0EEEEEENS4_6LayoutISC_NS5_IJNSA_ILi0EEESR_SR_EEEEENS5_IJNS4_10UnderscoreESU_SU_EEEEENS4_13SM90_TMA_LOADENS4_14ComposedLayoutINS4_7SwizzleILi3ELi4ELi3EEENS4_18smem_ptr_flag_bitsILi16EEENSQ_INS5_IJNSA_ILi8EEENSA_ILi64EEEEEENS5_IJS14_SB_EEEEEEEvNS4_8identityESX_S18_vS19_EENS_8epilogue10collective18CollectiveEpilogueINS1B_23Sm100TmaWarpSpecializedILi4ELi2ELi32ELb1ELb0EEEJSF_NS5_IJNSQ_ISE_SB_EENSQ_INSA_ILi32EEESB_EEEEESG_SH_SG_SH_NS1B_6fusion15FusionCallbacksIS1F_NS1K_17LinearCombinationISG_fSG_fLNS_15FloatRoundStyleE2EEESF_S1J_JEEENS4_5SM1004TMEM4LOAD26SM100_TMEM_LOAD_32dp32b32xESX_NSY_INSZ_ILi2ELi4ELi3EEES12_NSQ_INS5_IJS13_S1H_EEENS5_IJS1H_SB_EEEEEEENS4_39AutoVectorizingCopyWithAssumedAlignmentILi128EEENS4_14SM90_TMA_STOREES1Y_S20_S20_EEEvvEEEEvNT_6ParamsE,"",@"SHT_CUDA_INFO"
	.sectionflags	@""
	.align	4


	//----- nvinfo : EIATTR_CUDA_API_VERSION
	.align		4
        /*0000*/ 	.byte	0x04, 0x37
        /*0002*/ 	.short	(.L_31 - .L_30)
.L_30:
        /*0004*/ 	.word	0x00000082


	//----- nvinfo : EIATTR_KPARAM_INFO
	.align		4
.L_31:
        /*0008*/ 	.byte	0x04, 0x17
        /*000a*/ 	.short	(.L_33 - .L_32)
.L_32:
        /*000c*/ 	.word	0x00000000
        /*0010*/ 	.short	0x0000
        /*0012*/ 	.short	0x0000
        /*0014*/ 	.byte	0x00, 0xf0, 0x01, 0x20


	//----- nvinfo : EIATTR_AT_ENTRY_FRAGMENTS
	.align		4
.L_33:
        /*0018*/ 	.byte	0x04, 0x4f
        /*001a*/ 	.short	(.L_35 - .L_34)


	//   ....[0]....
.L_34:
        /*001c*/ 	.word	0x00000006


	//----- nvinfo : EIATTR_RESERVED_SMEM_USED
	.align		4
.L_35:
        /*0020*/ 	.byte	0x01, 0x41
	.zero		2


	//----- nvinfo : EIATTR_SPARSE_MMA_MASK
	.align		4
        /*0024*/ 	.byte	0x03, 0x50
        /*0026*/ 	.short	0x0000


	//----- nvinfo : EIATTR_TCGEN05_1CTA_USED
	.align		4
        /*0028*/ 	.byte	0x01, 0x51
	.zero		2


	//----- nvinfo : EIATTR_MAXREG_COUNT
	.align		4
        /*002c*/ 	.byte	0x03, 0x1b
        /*002e*/ 	.short	0x00ff


	//----- nvinfo : EIATTR_NUM_BARRIERS
	.align		4
        /*0030*/ 	.byte	0x02, 0x4c
        /*0032*/ 	.byte	0x07
	.zero		1


	//----- nvinfo : EIATTR_EXTERNS
	.align		4
        /*0034*/ 	.byte	0x04, 0x0f
        /*0036*/ 	.short	(.L_37 - .L_36)


	//   ....[0]....
	.align		4
.L_36:
        /*0038*/ 	.word	index@(__assertfail)


	//----- nvinfo : EIATTR_MERCURY_ISA_VERSION
	.align		4
.L_37:
        /*003c*/ 	.byte	0x03, 0x5f
        /*003e*/ 	.short	0x0101


	//----- nvinfo : EIATTR_INT_WARP_WIDE_INSTR_OFFSETS
	.align		4
        /*0040*/ 	.byte	0x04, 0x31
        /*0042*/ 	.short	(.L_39 - .L_38)


	//   ....[0]....
.L_38:
        /*0044*/ 	.word	0x00001f00


	//   ....[1]....
        /*0048*/ 	.word	0x00003a70


	//   ....[2]....
        /*004c*/ 	.word	0x00003aa0


	//   ....[3]....
        /*0050*/ 	.word	0x00003af0


	//   ....[4]....
        /*0054*/ 	.word	0x00004410


	//   ....[5]....
        /*0058*/ 	.word	0x00004470


	//   ....[6]....
        /*005c*/ 	.word	0x00004550


	//   ....[7]....
        /*0060*/ 	.word	0x000045c0


	//   ....[8]....
        /*0064*/ 	.word	0x000046d0


	//   ....[9]....
        /*0068*/ 	.word	0x00004760


	//   ....[10]....
        /*006c*/ 	.word	0x00004930


	//   ....[11]....
        /*0070*/ 	.word	0x00004a90


	//----- nvinfo : EIATTR_COOP_GROUP_MASK_REGIDS
	.align		4
.L_39:
        /*0074*/ 	.byte	0x04, 0x29
        /*0076*/ 	.short	(.L_41 - .L_40)


	//   ....[0]....
.L_40:
        /*0078*/ 	.word	0xffffffff


	//   ....[1]....
        /*007c*/ 	.word	0xffffffff


	//   ....[2]....
        /*0080*/ 	.word	0xffffffff


	//   ....[3]....
        /*0084*/ 	.word	0xffffffff


	//   ....[4]....
        /*0088*/ 	.word	0xffffffff


	//   ....[5]....
        /*008c*/ 	.word	0xffffffff


	//   ....[6]....
        /*0090*/ 	.word	0xffffffff


	//   ....[7]....
        /*0094*/ 	.word	0xffffffff


	//   ....[8]....
        /*0098*/ 	.word	0xffffffff


	//   ....[9]....
        /*009c*/ 	.word	0xffffffff


	//   ....[10]....
        /*00a0*/ 	.word	0xffffffff


	//   ....[11]....
        /*00a4*/ 	.word	0xffffffff


	//   ....[12]....
        /*00a8*/ 	.word	0xffffffff


	//----- nvinfo : EIATTR_COOP_GROUP_INSTR_OFFSETS
	.align		4
.L_41:
        /*00ac*/ 	.byte	0x04, 0x28
        /*00ae*/ 	.short	(.L_43 - .L_42)


	//   ....[0]....
.L_42:
        /*00b0*/ 	.word	0x00000090


	//   ....[1]....
        /*00b4*/ 	.word	0x000004d0


	//   ....[2]....
        /*00b8*/ 	.word	0x00000620


	//   ....[3]....
        /*00bc*/ 	.word	0x000007c0


	//   ....[4]....
        /*00c0*/ 	.word	0x000008c0


	//   ....[5]....
        /*00c4*/ 	.word	0x00000a30


	//   ....[6]....
        /*00c8*/ 	.word	0x00000bd0


	//   ....[7]....
        /*00cc*/ 	.word	0x00001de0


	//   ....[8]....
        /*00d0*/ 	.word	0x00002b30


	//   ....[9]....
        /*00d4*/ 	.word	0x00002d40


	//   ....[10]....
        /*00d8*/ 	.word	0x00002d70


	//   ....[11]....
        /*00dc*/ 	.word	0x00003960


	//   ....[12]....
        /*00e0*/ 	.word	0x00003b90


	//----- nvinfo : EIATTR_VRC_CTA_INIT_COUNT
	.align		4
.L_43:
        /*00e4*/ 	.byte	0x02, 0x4a
        /*00e6*/ 	.byte	0x80
	.zero		1


	//----- nvinfo : EIATTR_SYSCALL_OFFSETS
	.align		4
        /*00e8*/ 	.byte	0x04, 0x46
        /*00ea*/ 	.short	(.L_45 - .L_44)


	//   ....[0]....
.L_44:
        /*00ec*/ 	.word	0x00005510


	//   ....[1]....
        /*00f0*/ 	.word	0x00005600


	//   ....[2]....
        /*00f4*/ 	.word	0x00005d70


	//   ....[3]....
        /*00f8*/ 	.word	0x000069f0


	//   ....[4]....
        /*00fc*/ 	.word	0x00007640


	//   ....[5]....
        /*0100*/ 	.word	0x00008290


	//----- nvinfo : EIATTR_MBARRIER_INSTR_OFFSETS
	.align		4
.L_45:
        /*0104*/ 	.byte	0x04, 0x39
        /*0106*/ 	.short	(.L_47 - .L_46)


	//   ....[0]....
.L_46:
        /*0108*/ 	.word	0x000005b0
        /*010c*/ 	.word	0x000000ff
        /*0110*/ 	.word	0x00000000
        /*0114*/ 	.short	0x0100
        /*0116*/ 	.byte	0x05
	.zero		1


	//   ....[1]....
        /*0118*/ 	.word	0x000005c0
        /*011c*/ 	.word	0x000000ff
        /*0120*/ 	.word	0x00000018
        /*0124*/ 	.short	0x0100
        /*0126*/ 	.byte	0x05
	.zero		1


	//   ....[2]....
        /*0128*/ 	.word	0x000005d0
        /*012c*/ 	.word	0x000000ff
        /*0130*/ 	.word	0x00000008
        /*0134*/ 	.short	0x0100
        /*0136*/ 	.byte	0x05
	.zero		1


	//   ....[3]....
        /*0138*/ 	.word	0x000005e0
        /*013c*/ 	.word	0x000000ff
        /*0140*/ 	.word	0x00000020
        /*0144*/ 	.short	0x0100
        /*0146*/ 	.byte	0x05
	.zero		1


	//   ....[4]....
        /*0148*/ 	.word	0x000005f0
        /*014c*/ 	.word	0x000000ff
        /*0150*/ 	.word	0x00000010
        /*0154*/ 	.short	0x0100
        /*0156*/ 	.byte	0x05
	.zero		1


	//   ....[5]....
        /*0158*/ 	.word	0x00000600
        /*015c*/ 	.word	0x000000ff
        /*0160*/ 	.word	0x00000028
        /*0164*/ 	.short	0x0100
        /*0166*/ 	.byte	0x05
	.zero		1


	//   ....[6]....
        /*0168*/ 	.word	0x00000730
        /*016c*/ 	.word	0x000000ff
        /*0170*/ 	.word	0x00000030
        /*0174*/ 	.short	0x0100
        /*0176*/ 	.byte	0x07
	.zero		1


	//   ....[7]....
        /*0178*/ 	.word	0x00000740
        /*017c*/ 	.word	0x000000ff
        /*0180*/ 	.word	0x00000050
        /*0184*/ 	.short	0x0100
        /*0186*/ 	.byte	0x07
	.zero		1


	//   ....[8]....
        /*0188*/ 	.word	0x00000750
        /*018c*/ 	.word	0x000000ff
        /*0190*/ 	.word	0x00000038
        /*0194*/ 	.short	0x0100
        /*0196*/ 	.byte	0x07
	.zero		1


	//   ....[9]....
        /*0198*/ 	.word	0x00000760
        /*019c*/ 	.word	0x000000ff
        /*01a0*/ 	.word	0x00000058
        /*01a4*/ 	.short	0x0100
        /*01a6*/ 	.byte	0x07
	.zero		1


	//   ....[10]....
        /*01a8*/ 	.word	0x00000770
        /*01ac*/ 	.word	0x000000ff
        /*01b0*/ 	.word	0x00000040
        /*01b4*/ 	.short	0x0100
        /*01b6*/ 	.byte	0x07
	.zero		1


	//   ....[11]....
        /*01b8*/ 	.word	0x00000780
        /*01bc*/ 	.word	0x000000ff
        /*01c0*/ 	.word	0x00000060
        /*01c4*/ 	.short	0x0100
        /*01c6*/ 	.byte	0x07
	.zero		1


	//   ....[12]....
        /*01c8*/ 	.word	0x00000790
        /*01cc*/ 	.word	0x000000ff
        /*01d0*/ 	.word	0x00000048
        /*01d4*/ 	.short	0x0100
        /*01d6*/ 	.byte	0x07
	.zero		1


	//   ....[13]....
        /*01d8*/ 	.word	0x000007a0
        /*01dc*/ 	.word	0x000000ff
        /*01e0*/ 	.word	0x00000068
        /*01e4*/ 	.short	0x0100
        /*01e6*/ 	.byte	0x07
	.zero		1


	//   ....[14]....
        /*01e8*/ 	.word	0x00000890
        /*01ec*/ 	.word	0x000000ff
        /*01f0*/ 	.word	0x00000070
        /*01f4*/ 	.short	0x0100
        /*01f6*/ 	.byte	0x05
	.zero		1


	//   ....[15]....
        /*01f8*/ 	.word	0x000008a0
        /*01fc*/ 	.word	0x000000ff
        /*0200*/ 	.word	0x00000078
        /*0204*/ 	.short	0x0100
        /*0206*/ 	.byte	0x05
	.zero		1


	//   ....[16]....
        /*0208*/ 	.word	0x000009e0
        /*020c*/ 	.word	0x000000ff
        /*0210*/ 	.word	0x00000080
        /*0214*/ 	.short	0x0100
        /*0216*/ 	.byte	0x05
	.zero		1


	//   ....[17]....
        /*0218*/ 	.word	0x000009f0
        /*021c*/ 	.word	0x000000ff
        /*0220*/ 	.word	0x00000090
        /*0224*/ 	.short	0x0100
        /*0226*/ 	.byte	0x05
	.zero		1


	//   ....[18]....
        /*0228*/ 	.word	0x00000a00
        /*022c*/ 	.word	0x000000ff
        /*0230*/ 	.word	0x00000088
        /*0234*/ 	.short	0x0100
        /*0236*/ 	.byte	0x05
	.zero		1


	//   ....[19]....
        /*0238*/ 	.word	0x00000a10
        /*023c*/ 	.word	0x000000ff
        /*0240*/ 	.word	0x00000098
        /*0244*/ 	.short	0x0100
        /*0246*/ 	.byte	0x05
	.zero		1


	//   ....[20]....
        /*0248*/ 	.word	0x00000b40
        /*024c*/ 	.word	0x000000ff
        /*0250*/ 	.word	0x000000a0
        /*0254*/ 	.short	0x0100
        /*0256*/ 	.byte	0x07
	.zero		1


	//   ....[21]....
        /*0258*/ 	.word	0x00000b50
        /*025c*/ 	.word	0x000000ff
        /*0260*/ 	.word	0x000000c0
        /*0264*/ 	.short	0x0100
        /*0266*/ 	.byte	0x07
	.zero		1


	//   ....[22]....
        /*0268*/ 	.word	0x00000b60
        /*026c*/ 	.word	0x000000ff
        /*0270*/ 	.word	0x000000a8
        /*0274*/ 	.short	0x0100
        /*0276*/ 	.byte	0x07
	.zero		1


	//   ....[23]....
        /*0278*/ 	.word	0x00000b70
        /*027c*/ 	.word	0x000000ff
        /*0280*/ 	.word	0x000000c8
        /*0284*/ 	.short	0x0100
        /*0286*/ 	.byte	0x07
	.zero		1


	//   ....[24]....
        /*0288*/ 	.word	0x00000b80
        /*028c*/ 	.word	0x000000ff
        /*0290*/ 	.word	0x000000b0
        /*0294*/ 	.short	0x0100
        /*0296*/ 	.byte	0x07
	.zero		1


	//   ....[25]....
        /*0298*/ 	.word	0x00000b90
        /*029c*/ 	.word	0x000000ff
        /*02a0*/ 	.word	0x000000d0
        /*02a4*/ 	.short	0x0100
        /*02a6*/ 	.byte	0x07
	.zero		1


	//   ....[26]....
        /*02a8*/ 	.word	0x00000ba0
        /*02ac*/ 	.word	0x000000ff
        /*02b0*/ 	.word	0x000000b8
        /*02b4*/ 	.short	0x0100
        /*02b6*/ 	.byte	0x07
	.zero		1


	//   ....[27]....
        /*02b8*/ 	.word	0x00000bb0
        /*02bc*/ 	.word	0x000000ff
        /*02c0*/ 	.word	0x000000d8
        /*02c4*/ 	.short	0x0100
        /*02c6*/ 	.byte	0x07
	.zero		1


	//   ....[28]....
        /*02c8*/ 	.word	0x00000ca0
        /*02cc*/ 	.word	0x000000ff
        /*02d0*/ 	.word	0x000000e0
        /*02d4*/ 	.short	0x0100
        /*02d6*/ 	.byte	0x05
	.zero		1


	//   ....[29]....
        /*02d8*/ 	.word	0x00000cb0
        /*02dc*/ 	.word	0x000000ff
        /*02e0*/ 	.word	0x000000f0
        /*02e4*/ 	.short	0x0100
        /*02e6*/ 	.byte	0x05
	.zero		1


	//   ....[30]....
        /*02e8*/ 	.word	0x00000cc0
        /*02ec*/ 	.word	0x000000ff
        /*02f0*/ 	.word	0x000000e8
        /*02f4*/ 	.short	0x0100
        /*02f6*/ 	.byte	0x05
	.zero		1


	//   ....[31]....
        /*02f8*/ 	.word	0x00000cd0
        /*02fc*/ 	.word	0x000000ff
        /*0300*/ 	.word	0x000000f8
        /*0304*/ 	.short	0x0100
        /*0306*/ 	.byte	0x05
	.zero		1


	//   ....[32]....
        /*0308*/ 	.word	0x000015a0
        /*030c*/ 	.word	0x00000002
        /*0310*/ 	.word	0x000000f0
        /*0314*/ 	.short	0x010a
        /*0316*/ 	.byte	0xff
	.zero		1


	//   ....[33]....
        /*0318*/ 	.word	0x000015d0
        /*031c*/ 	.word	0x00000002
        /*0320*/ 	.word	0x000000e0
        /*0324*/ 	.short	0x0101
        /*0326*/ 	.byte	0xff
	.zero		1


	//   ....[34]....
        /*0328*/ 	.word	0x000016a0
        /*032c*/ 	.word	0x000000ff
        /*0330*/ 	.word	0x00000018
        /*0334*/ 	.short	0x010a
        /*0336*/ 	.byte	0x08
	.zero		1


	//   ....[35]....
        /*0338*/ 	.word	0x00001740
        /*033c*/ 	.word	0x000000ff
        /*0340*/ 	.word	0x00000018
        /*0344*/ 	.short	0x010a
        /*0346*/ 	.byte	0x21
	.zero		1


	//   ....[36]....
        /*0348*/ 	.word	0x00001890
        /*034c*/ 	.word	0x000000ff
        /*0350*/ 	.word	0x00000018
        /*0354*/ 	.short	0x010a
        /*0356*/ 	.byte	0x08
	.zero		1


	//   ....[37]....
        /*0358*/ 	.word	0x00001a50
        /*035c*/ 	.word	0x000000ff
        /*0360*/ 	.word	0x00000078
        /*0364*/ 	.short	0x0101
        /*0366*/ 	.byte	0x04
	.zero		1


	//   ....[38]....
        /*0368*/ 	.word	0x00001a70
        /*036c*/ 	.word	0x000000ff
        /*0370*/ 	.word	0x00000018
        /*0374*/ 	.short	0x010a
        /*0376*/ 	.byte	0x08
	.zero		1


	//   ....[39]....
        /*0378*/ 	.word	0x00001af0
        /*037c*/ 	.word	0x000000ff
        /*0380*/ 	.word	0x00000018
        /*0384*/ 	.short	0x010a
        /*0386*/ 	.byte	0x21
	.zero		1


	//   ....[40]....
        /*0388*/ 	.word	0x00001c40
        /*038c*/ 	.word	0x000000ff
        /*0390*/ 	.word	0x00000018
        /*0394*/ 	.short	0x010a
        /*0396*/ 	.byte	0x08
	.zero		1


	//   ....[41]....
        /*0398*/ 	.word	0x00001e10
        /*039c*/ 	.word	0x00000002
        /*03a0*/ 	.word	0x00000080
        /*03a4*/ 	.short	0x010a
        /*03a6*/ 	.byte	0xff
	.zero		1


	//   ....[42]....
        /*03a8*/ 	.word	0x00001ed0
        /*03ac*/ 	.word	0x00000002
        /*03b0*/ 	.word	0x00000000
        /*03b4*/ 	.short	0x0101
        /*03b6*/ 	.byte	0xff
	.zero		1


	//   ....[43]....
        /*03b8*/ 	.word	0x00002430
        /*03bc*/ 	.word	0x000000ff
        /*03c0*/ 	.word	0x00000000
        /*03c4*/ 	.short	0x010a
        /*03c6*/ 	.byte	0x05
	.zero		1


	//   ....[44]....
        /*03c8*/ 	.word	0x000024c0
        /*03cc*/ 	.word	0x000000ff
        /*03d0*/ 	.word	0x00000000
        /*03d4*/ 	.short	0x010a
        /*03d6*/ 	.byte	0x05
	.zero		1


	//   ....[45]....
        /*03d8*/ 	.word	0x00002560
        /*03dc*/ 	.word	0x00000000
        /*03e0*/ 	.word	0x00000000
        /*03e4*/ 	.short	0x010a
        /*03e6*/ 	.byte	0xff
	.zero		1


	//   ....[46]....
        /*03e8*/ 	.word	0x00002680
        /*03ec*/ 	.word	0x00000000
        /*03f0*/ 	.word	0x000000e0
        /*03f4*/ 	.short	0x010a
        /*03f6*/ 	.byte	0xff
	.zero		1


	//   ....[47]....
        /*03f8*/ 	.word	0x000026f0
        /*03fc*/ 	.word	0x00000000
        /*0400*/ 	.word	0x00000000
        /*0404*/ 	.short	0x0101
        /*0406*/ 	.byte	0xff
	.zero		1


	//   ....[48]....
        /*0408*/ 	.word	0x00002710
        /*040c*/ 	.word	0x000000ff
        /*0410*/ 	.word	0x00000090
        /*0414*/ 	.short	0x010a
        /*0416*/ 	.byte	0x05
	.zero		1


	//   ....[49]....
        /*0418*/ 	.word	0x00002830
        /*041c*/ 	.word	0x00000000
        /*0420*/ 	.word	0x00000080
        /*0424*/ 	.short	0x010a
        /*0426*/ 	.byte	0xff
	.zero		1


	//   ....[50]....
        /*0428*/ 	.word	0x00002930
        /*042c*/ 	.word	0x00000000
        /*0430*/ 	.word	0x00000000
        /*0434*/ 	.short	0x0101
        /*0436*/ 	.byte	0xff
	.zero		1


	//   ....[51]....
        /*0438*/ 	.word	0x000029c0
        /*043c*/ 	.word	0x000000ff
        /*0440*/ 	.word	0x00000090
        /*0444*/ 	.short	0x0106
        /*0446*/ 	.byte	0x05
	.zero		1


	//   ....[52]....
        /*0448*/ 	.word	0x000029e0
        /*044c*/ 	.word	0x000000ff
        /*0450*/ 	.word	0x00000090
        /*0454*/ 	.short	0x010a
        /*0456*/ 	.byte	0x05
	.zero		1


	//   ....[53]....
        /*0458*/ 	.word	0x00002a70
        /*045c*/ 	.word	0x000000ff
        /*0460*/ 	.word	0x00000090
        /*0464*/ 	.short	0x0106
        /*0466*/ 	.byte	0x04
	.zero		1


	//   ....[54]....
        /*0468*/ 	.word	0x00002ab0
        /*046c*/ 	.word	0x00000000
        /*0470*/ 	.word	0x00000090
        /*0474*/ 	.short	0x010a
        /*0476*/ 	.byte	0xff
	.zero		1


	//   ....[55]....
        /*0478*/ 	.word	0x00003070
        /*047c*/ 	.word	0x00000000
        /*0480*/ 	.word	0x00000080
        /*0484*/ 	.short	0x010a
        /*0486*/ 	.byte	0xff
	.zero		1


	//   ....[56]....
        /*0488*/ 	.word	0x00003170
        /*048c*/ 	.word	0x00000003
        /*0490*/ 	.word	0x00000000
        /*0494*/ 	.short	0x0101
        /*0496*/ 	.byte	0xff
	.zero		1


	//   ....[57]....
        /*0498*/ 	.word	0x00003180
        /*049c*/ 	.word	0x000000ff
        /*04a0*/ 	.word	0x00000000
        /*04a4*/ 	.short	0x010a
        /*04a6*/ 	.byte	0x07
	.zero		1


	//   ....[58]....
        /*04a8*/ 	.word	0x000031b0
        /*04ac*/ 	.word	0x000000ff
        /*04b0*/ 	.word	0x000000c0
        /*04b4*/ 	.short	0x010a
        /*04b6*/ 	.byte	0x06
	.zero		1


	//   ....[59]....
        /*04b8*/ 	.word	0x00003280
        /*04bc*/ 	.word	0x000000ff
        /*04c0*/ 	.word	0x00000000
        /*04c4*/ 	.short	0x010a
        /*04c6*/ 	.byte	0x0b
	.zero		1


	//   ....[60]....
        /*04c8*/ 	.word	0x000033b0
        /*04cc*/ 	.word	0x000000ff
        /*04d0*/ 	.word	0x00000000
        /*04d4*/ 	.short	0x010a
        /*04d6*/ 	.byte	0x22
	.zero		1


	//   ....[61]....
        /*04d8*/ 	.word	0x00003790
        /*04dc*/ 	.word	0x000000ff
        /*04e0*/ 	.word	0x00000000
        /*04e4*/ 	.short	0x010a
        /*04e6*/ 	.byte	0x06
	.zero		1


	//   ....[62]....
        /*04e8*/ 	.word	0x00003820
        /*04ec*/ 	.word	0x000000ff
        /*04f0*/ 	.word	0x00000000
        /*04f4*/ 	.short	0x010a
        /*04f6*/ 	.byte	0x06
	.zero		1


	//   ....[63]....
        /*04f8*/ 	.word	0x000038b0
        /*04fc*/ 	.word	0x000000ff
        /*0500*/ 	.word	0x00000000
        /*0504*/ 	.short	0x010a
        /*0506*/ 	.byte	0x06
	.zero		1


	//   ....[64]....
        /*0508*/ 	.word	0x00003940
        /*050c*/ 	.word	0x000000ff
        /*0510*/ 	.word	0x00000000
        /*0514*/ 	.short	0x010a
        /*0516*/ 	.byte	0x07
	.zero		1


	//   ....[65]....
        /*0518*/ 	.word	0x00003dc0
        /*051c*/ 	.word	0x00000000
        /*0520*/ 	.word	0x00000080
        /*0524*/ 	.short	0x010a
        /*0526*/ 	.byte	0xff
	.zero		1


	//   ....[66]....
        /*0528*/ 	.word	0x00003e80
        /*052c*/ 	.word	0x00000000
        /*0530*/ 	.word	0x00000000
        /*0534*/ 	.short	0x0101
        /*0536*/ 	.byte	0xff
	.zero		1


	//   ....[67]....
        /*0538*/ 	.word	0x000041a0
        /*053c*/ 	.word	0x000000ff
        /*0540*/ 	.word	0x00000078
        /*0544*/ 	.short	0x010a
        /*0546*/ 	.byte	0x07
	.zero		1


	//   ....[68]....
        /*0548*/ 	.word	0x00004390
        /*054c*/ 	.word	0x000000ff
        /*0550*/ 	.word	0x00000050
        /*0554*/ 	.short	0x010a
        /*0556*/ 	.byte	0x07
	.zero		1


	//   ....[69]....
        /*0558*/ 	.word	0x00004500
        /*055c*/ 	.word	0x000000ff
        /*0560*/ 	.word	0x00000030
        /*0564*/ 	.short	0x010b
        /*0566*/ 	.byte	0x07
	.zero		1


	//   ....[70]....
        /*0568*/ 	.word	0x00004510
        /*056c*/ 	.word	0x000000ff
        /*0570*/ 	.word	0x00000000
        /*0574*/ 	.short	0x0101
        /*0576*/ 	.byte	0x08
	.zero		1


	//   ....[71]....
        /*0578*/ 	.word	0x00004520
        /*057c*/ 	.word	0x000000ff
        /*0580*/ 	.word	0x00000058
        /*0584*/ 	.short	0x010a
        /*0586*/ 	.byte	0x07
	.zero		1


	//   ....[72]....
        /*0588*/ 	.word	0x00004670
        /*058c*/ 	.word	0x000000ff
        /*0590*/ 	.word	0x00000038
        /*0594*/ 	.short	0x010b
        /*0596*/ 	.byte	0x07
	.zero		1


	//   ....[73]....
        /*0598*/ 	.word	0x00004680
        /*059c*/ 	.word	0x000000ff
        /*05a0*/ 	.word	0x00000000
        /*05a4*/ 	.short	0x0101
        /*05a6*/ 	.byte	0x08
	.zero		1


	//   ....[74]....
        /*05a8*/ 	.word	0x00004690
        /*05ac*/ 	.word	0x000000ff
        /*05b0*/ 	.word	0x00000060
        /*05b4*/ 	.short	0x010a
        /*05b6*/ 	.byte	0x07
	.zero		1


	//   ....[75]....
        /*05b8*/ 	.word	0x00004810
        /*05bc*/ 	.word	0x000000ff
        /*05c0*/ 	.word	0x00000040
        /*05c4*/ 	.short	0x010b
        /*05c6*/ 	.byte	0x07
	.zero		1


	//   ....[76]....
        /*05c8*/ 	.word	0x00004850
        /*05cc*/ 	.word	0x000000ff
        /*05d0*/ 	.word	0x00000000
        /*05d4*/ 	.short	0x0101
        /*05d6*/ 	.byte	0x08
	.zero		1


	//   ....[77]....
        /*05d8*/ 	.word	0x00004890
        /*05dc*/ 	.word	0x000000ff
        /*05e0*/ 	.word	0x00000068
        /*05e4*/ 	.short	0x010a
        /*05e6*/ 	.byte	0x07
	.zero		1


	//   ....[78]....
        /*05e8*/ 	.word	0x00004ad0
        /*05ec*/ 	.word	0x000000ff
        /*05f0*/ 	.word	0x00000048
        /*05f4*/ 	.short	0x010b
        /*05f6*/ 	.byte	0x07
	.zero		1


	//   ....[79]....
        /*05f8*/ 	.word	0x00004af0
        /*05fc*/ 	.word	0x000000ff
        /*0600*/ 	.word	0x00000000
        /*0604*/ 	.short	0x0101
        /*0606*/ 	.byte	0x0d
	.zero		1


	//   ....[80]....
        /*0608*/ 	.word	0x00004b20
        /*060c*/ 	.word	0x000000ff
        /*0610*/ 	.word	0x00000050
        /*0614*/ 	.short	0x010a
        /*0616*/ 	.byte	0x07
	.zero		1


	//   ....[81]....
        /*0618*/ 	.word	0x00004b40
        /*061c*/ 	.word	0x000000ff
        /*0620*/ 	.word	0x00000058
        /*0624*/ 	.short	0x010a
        /*0626*/ 	.byte	0x07
	.zero		1


	//   ....[82]....
        /*0628*/ 	.word	0x00004b60
        /*062c*/ 	.word	0x000000ff
        /*0630*/ 	.word	0x00000060
        /*0634*/ 	.short	0x010a
        /*0636*/ 	.byte	0x07
	.zero		1


	//   ....[83]....
        /*0638*/ 	.word	0x00004ba0
        /*063c*/ 	.word	0x00000000
        /*0640*/ 	.word	0x00000068
        /*0644*/ 	.short	0x010a
        /*0646*/ 	.byte	0xff
	.zero		1


	//   ....[84]....
        /*0648*/ 	.word	0x00004ed0
        /*064c*/ 	.word	0x00000000
        /*0650*/ 	.word	0x00000080
        /*0654*/ 	.short	0x010a
        /*0656*/ 	.byte	0xff
	.zero		1


	//   ....[85]....
        /*0658*/ 	.word	0x00004fe0
        /*065c*/ 	.word	0x00000000
        /*0660*/ 	.word	0x00000000
        /*0664*/ 	.short	0x0101
        /*0666*/ 	.byte	0xff
	.zero		1


	//   ....[86]....
        /*0668*/ 	.word	0x00005a30
        /*066c*/ 	.word	0x000000ff
        /*0670*/ 	.word	0x00000030
        /*0674*/ 	.short	0x010a
        /*0676*/ 	.byte	0x30
	.zero		1


	//   ....[87]....
        /*0678*/ 	.word	0x00005a70
        /*067c*/ 	.word	0x00000040
        /*0680*/ 	.word	0x000000a0
        /*0684*/ 	.short	0x010a
        /*0686*/ 	.byte	0xff
	.zero		1


	//   ....[88]....
        /*0688*/ 	.word	0x00005b60
        /*068c*/ 	.word	0x000000ff
        /*0690*/ 	.word	0x00000030
        /*0694*/ 	.short	0x010a
        /*0696*/ 	.byte	0x30
	.zero		1


	//   ....[89]....
        /*0698*/ 	.word	0x00005c50
        /*069c*/ 	.word	0x00000040
        /*06a0*/ 	.word	0x000000a0
        /*06a4*/ 	.short	0x010a
        /*06a6*/ 	.byte	0xff
	.zero		1


	//   ....[90]....
        /*06a8*/ 	.word	0x00006720
        /*06ac*/ 	.word	0x00000000
        /*06b0*/ 	.word	0x00000000
        /*06b4*/ 	.short	0x0101
        /*06b6*/ 	.byte	0xff
	.zero		1


	//   ....[91]....
        /*06b8*/ 	.word	0x00006730
        /*06bc*/ 	.word	0x00000002
        /*06c0*/ 	.word	0x00000030
        /*06c4*/ 	.short	0x010a
        /*06c6*/ 	.byte	0xff
	.zero		1


	//   ....[92]....
        /*06c8*/ 	.word	0x00006810
        /*06cc*/ 	.word	0x00000002
        /*06d0*/ 	.word	0x00000030
        /*06d4*/ 	.short	0x010a
        /*06d6*/ 	.byte	0xff
	.zero		1


	//   ....[93]....
        /*06d8*/ 	.word	0x00007370
        /*06dc*/ 	.word	0x00000048
        /*06e0*/ 	.word	0x00000000
        /*06e4*/ 	.short	0x0101
        /*06e6*/ 	.byte	0xff
	.zero		1


	//   ....[94]....
        /*06e8*/ 	.word	0x00007390
        /*06ec*/ 	.word	0x00000000
        /*06f0*/ 	.word	0x00000030
        /*06f4*/ 	.short	0x010a
        /*06f6*/ 	.byte	0xff
	.zero		1


	//   ....[95]....
        /*06f8*/ 	.word	0x00007460
        /*06fc*/ 	.word	0x00000000
        /*0700*/ 	.word	0x00000030
        /*0704*/ 	.short	0x010a
        /*0706*/ 	.byte	0xff
	.zero		1


	//   ....[96]....
        /*0708*/ 	.word	0x00007fc0
        /*070c*/ 	.word	0x00000048
        /*0710*/ 	.word	0x00000000
        /*0714*/ 	.short	0x0101
        /*0716*/ 	.byte	0xff
	.zero		1


	//   ....[97]....
        /*0718*/ 	.word	0x00007fe0
        /*071c*/ 	.word	0x00000000
        /*0720*/ 	.word	0x00000030
        /*0724*/ 	.short	0x010a
        /*0726*/ 	.byte	0xff
	.zero		1


	//   ....[98]....
        /*0728*/ 	.word	0x000080b0
        /*072c*/ 	.word	0x00000000
        /*0730*/ 	.word	0x00000030
        /*0734*/ 	.short	0x010a
        /*0736*/ 	.byte	0xff
	.zero		1


	//   ....[99]....
        /*0738*/ 	.word	0x00008410
        /*073c*/ 	.word	0x000000ff
        /*0740*/ 	.word	0x00000000
        /*0744*/ 	.short	0x0101
        /*0746*/ 	.byte	0x05
	.zero		1


	//   ....[100]....
        /*0748*/ 	.word	0x00008c70
        /*074c*/ 	.word	0x00000000
        /*0750*/ 	.word	0x00000000
        /*0754*/ 	.short	0x0101
        /*0756*/ 	.byte	0xff
	.zero		1


	//   ....[101]....
        /*0758*/ 	.word	0x00008ee0
        /*075c*/ 	.word	0x000000ff
        /*0760*/ 	.word	0x00000000
        /*0764*/ 	.short	0x0101
        /*0766*/ 	.byte	0x04
	.zero		1


	//   ....[102]....
        /*0768*/ 	.word	0x00008f00
        /*076c*/ 	.word	0x00000002
        /*0770*/ 	.word	0x000000f0
        /*0774*/ 	.short	0x010a
        /*0776*/ 	.byte	0xff
	.zero		1


	//   ....[103]....
        /*0778*/ 	.word	0x00008f60
        /*077c*/ 	.word	0x00000002
        /*0780*/ 	.word	0x00000018
        /*0784*/ 	.short	0x010a
        /*0786*/ 	.byte	0xff
	.zero		1


	//   ....[104]....
        /*0788*/ 	.word	0x00008fc0
        /*078c*/ 	.word	0x00000002
        /*0790*/ 	.word	0x00000018
        /*0794*/ 	.short	0x010a
        /*0796*/ 	.byte	0xff
	.zero		1


	//   ....[105]....
        /*0798*/ 	.word	0x00009010
        /*079c*/ 	.word	0x00000002
        /*07a0*/ 	.word	0x00000080
        /*07a4*/ 	.short	0x010a
        /*07a6*/ 	.byte	0xff
	.zero		1


	//   ....[106]....
        /*07a8*/ 	.word	0x00009070
        /*07ac*/ 	.word	0x00000000
        /*07b0*/ 	.word	0x00000000
        /*07b4*/ 	.short	0x010a
        /*07b6*/ 	.byte	0xff
	.zero		1


	//   ....[107]....
        /*07b8*/ 	.word	0x000090d0
        /*07bc*/ 	.word	0x00000000
        /*07c0*/ 	.word	0x00000000
        /*07c4*/ 	.short	0x010a
        /*07c6*/ 	.byte	0xff
	.zero		1


	//   ....[108]....
        /*07c8*/ 	.word	0x00009120
        /*07cc*/ 	.word	0x00000000
        /*07d0*/ 	.word	0x000000e0
        /*07d4*/ 	.short	0x010a
        /*07d6*/ 	.byte	0xff
	.zero		1


	//   ....[109]....
        /*07d8*/ 	.word	0x00009180
        /*07dc*/ 	.word	0x00000000
        /*07e0*/ 	.word	0x00000090
        /*07e4*/ 	.short	0x010a
        /*07e6*/ 	.byte	0xff
	.zero		1


	//   ....[110]....
        /*07e8*/ 	.word	0x000091d0
        /*07ec*/ 	.word	0x00000000
        /*07f0*/ 	.word	0x00000080
        /*07f4*/ 	.short	0x010a
        /*07f6*/ 	.byte	0xff
	.zero		1


	//   ....[111]....
        /*07f8*/ 	.word	0x00009230
        /*07fc*/ 	.word	0x00000000
        /*0800*/ 	.word	0x00000090
        /*0804*/ 	.short	0x010a
        /*0806*/ 	.byte	0xff
	.zero		1


	//   ....[112]....
        /*0808*/ 	.word	0x00009280
        /*080c*/ 	.word	0x00000000
        /*0810*/ 	.word	0x00000080
        /*0814*/ 	.short	0x010a
        /*0816*/ 	.byte	0xff
	.zero		1


	//   ....[113]....
        /*0818*/ 	.word	0x000092e0
        /*081c*/ 	.word	0x00000002
        /*0820*/ 	.word	0x000000c0
        /*0824*/ 	.short	0x010a
        /*0826*/ 	.byte	0xff
	.zero		1


	//   ....[114]....
        /*0828*/ 	.word	0x00009340
        /*082c*/ 	.word	0x00000000
        /*0830*/ 	.word	0x00000000
        /*0834*/ 	.short	0x010a
        /*0836*/ 	.byte	0xff
	.zero		1


	//   ....[115]....
        /*0838*/ 	.word	0x000093a0
        /*083c*/ 	.word	0x00000000
        /*0840*/ 	.word	0x00000000
        /*0844*/ 	.short	0x010a
        /*0846*/ 	.byte	0xff
	.zero		1


	//   ....[116]....
        /*0848*/ 	.word	0x00009400
        /*084c*/ 	.word	0x00000000
        /*0850*/ 	.word	0x00000000
        /*0854*/ 	.short	0x010a
        /*0856*/ 	.byte	0xff
	.zero		1


	//   ....[117]....
        /*0858*/ 	.word	0x00009460
        /*085c*/ 	.word	0x00000000
        /*0860*/ 	.word	0x00000000
        /*0864*/ 	.short	0x010a
        /*0866*/ 	.byte	0xff
	.zero		1


	//   ....[118]....
        /*0868*/ 	.word	0x000094c0
        /*086c*/ 	.word	0x00000000
        /*0870*/ 	.word	0x00000000
        /*0874*/ 	.short	0x010a
        /*0876*/ 	.byte	0xff
	.zero		1


	//   ....[119]....
        /*0878*/ 	.word	0x00009510
        /*087c*/ 	.word	0x00000000
        /*0880*/ 	.word	0x00000080
        /*0884*/ 	.short	0x010a
        /*0886*/ 	.byte	0xff
	.zero		1


	//   ....[120]....
        /*0888*/ 	.word	0x00009570
        /*088c*/ 	.word	0x00000000
        /*0890*/ 	.word	0x00000078
        /*0894*/ 	.short	0x010a
        /*0896*/ 	.byte	0xff
	.zero		1


	//   ....[121]....
        /*0898*/ 	.word	0x000095d0
        /*089c*/ 	.word	0x00000000
        /*08a0*/ 	.word	0x00000050
        /*08a4*/ 	.short	0x010a
        /*08a6*/ 	.byte	0xff
	.zero		1


	//   ....[122]....
        /*08a8*/ 	.word	0x00009630
        /*08ac*/ 	.word	0x00000000
        /*08b0*/ 	.word	0x00000058
        /*08b4*/ 	.short	0x010a
        /*08b6*/ 	.byte	0xff
	.zero		1


	//   ....[123]....
        /*08b8*/ 	.word	0x00009690
        /*08bc*/ 	.word	0x00000000
        /*08c0*/ 	.word	0x00000060
        /*08c4*/ 	.short	0x010a
        /*08c6*/ 	.byte	0xff
	.zero		1


	//   ....[124]....
        /*08c8*/ 	.word	0x000096f0
        /*08cc*/ 	.word	0x00000000
        /*08d0*/ 	.word	0x00000068
        /*08d4*/ 	.short	0x010a
        /*08d6*/ 	.byte	0xff
	.zero		1


	//   ....[125]....
        /*08d8*/ 	.word	0x00009750
        /*08dc*/ 	.word	0x00000000
        /*08e0*/ 	.word	0x00000050
        /*08e4*/ 	.short	0x010a
        /*08e6*/ 	.byte	0xff
	.zero		1


	//   ....[126]....
        /*08e8*/ 	.word	0x000097b0
        /*08ec*/ 	.word	0x00000000
        /*08f0*/ 	.word	0x00000058
        /*08f4*/ 	.short	0x010a
        /*08f6*/ 	.byte	0xff
	.zero		1


	//   ....[127]....
        /*08f8*/ 	.word	0x00009810
        /*08fc*/ 	.word	0x00000000
        /*0900*/ 	.word	0x00000060
        /*0904*/ 	.short	0x010a
        /*0906*/ 	.byte	0xff
	.zero		1


	//   ....[128]....
        /*0908*/ 	.word	0x00009860
        /*090c*/ 	.word	0x00000000
        /*0910*/ 	.word	0x00000080
        /*0914*/ 	.short	0x010a
        /*0916*/ 	.byte	0xff
	.zero		1


	//   ....[129]....
        /*0918*/ 	.word	0x000098c0
        /*091c*/ 	.word	0x00000002
        /*0920*/ 	.word	0x00000030
        /*0924*/ 	.short	0x010a
        /*0926*/ 	.byte	0xff
	.zero		1


	//   ....[130]....
        /*0928*/ 	.word	0x00009910
        /*092c*/ 	.word	0x00000040
        /*0930*/ 	.word	0x000000a0
        /*0934*/ 	.short	0x010a
        /*0936*/ 	.byte	0xff
	.zero		1


	//   ....[131]....
        /*0938*/ 	.word	0x00009960
        /*093c*/ 	.word	0x00000002
        /*0940*/ 	.word	0x00000030
        /*0944*/ 	.short	0x010a
        /*0946*/ 	.byte	0xff
	.zero		1


	//   ....[132]....
        /*0948*/ 	.word	0x000099b0
        /*094c*/ 	.word	0x00000000
        /*0950*/ 	.word	0x00000030
        /*0954*/ 	.short	0x010a
        /*0956*/ 	.byte	0xff
	.zero		1


	//   ....[133]....
        /*0958*/ 	.word	0x00009a00
        /*095c*/ 	.word	0x00000000
        /*0960*/ 	.word	0x00000030
        /*0964*/ 	.short	0x010a
        /*0966*/ 	.byte	0xff
	.zero		1


	//----- nvinfo : EIATTR_NUM_MBARRIERS
	.align		4
.L_47:
        /*0968*/ 	.byte	0x03, 0x38
        /*096a*/ 	.short	0x0020


	//----- nvinfo : EIATTR_EXIT_INSTR_OFFSETS
	.align		4
        /*096c*/ 	.byte	0x04, 0x1c
        /*096e*/ 	.short	(.L_49 - .L_48)


	//   ....[0]....
.L_48:
        /*0970*/ 	.word	0x00002590


	//   ....[1]....
        /*0974*/ 	.word	0x00002a80


	//   ....[2]....
        /*0978*/ 	.word	0x00002ae0


	//   ....[3]....
        /*097c*/ 	.word	0x00003ba0


	//   ....[4]....
        /*0980*/ 	.word	0x00004bd0


	//   ....[5]....
        /*0984*/ 	.word	0x00004c10


	//   ....[6]....
        /*0988*/ 	.word	0x00008dd0


	//   ....[7]....
        /*098c*/ 	.word	0x00008e50


	//   ....[8]....
        /*0990*/ 	.word	0x00008e80


	//   ....[9]....
        /*0994*/ 	.word	0x00008ef0


	//----- nvinfo : EIATTR_MAX_THREADS
	.align		4
.L_49:
        /*0998*/ 	.byte	0x04, 0x05
        /*099a*/ 	.short	(.L_51 - .L_50)
.L_50:
        /*099c*/ 	.word	0x00000100
        /*09a0*/ 	.word	0x00000001
        /*09a4*/ 	.word	0x00000001


	//----- nvinfo : EIATTR_CRS_STACK_SIZE
	.align		4
.L_51:
        /*09a8*/ 	.byte	0x04, 0x1e
        /*09aa*/ 	.short	(.L_53 - .L_52)
.L_52:
        /*09ac*/ 	.word	0x00000000


	//----- nvinfo : EIATTR_CBANK_PARAM_SIZE
	.align		4
.L_53:
        /*09b0*/ 	.byte	0x03, 0x19
        /*09b2*/ 	.short	0x0800


	//----- nvinfo : EIATTR_PARAM_CBANK
	.align		4
        /*09b4*/ 	.byte	0x04, 0x0a
        /*09b6*/ 	.short	(.L_55 - .L_54)
	.align		4
.L_54:
        /*09b8*/ 	.word	index@(.nv.constant0._ZN7cutlass13device_kernelINS_4gemm6kernel13GemmUniversalIN4cute5tupleIJiiiiEEENS1_10collective13CollectiveMmaINS1_35MainloopSm100TmaUmmaWarpSpecializedILi3ELi2ELi4ENS5_IJNS4_1CILi1EEESB_SB_EEEEENS5_IJNSA_ILi128EEESE_SE_EEENS_10bfloat16_tENS5_IJlSB_lEEESG_SH_NS4_8TiledMMAINS4_8MMA_AtomIJNS4_20SM100_MMA_F16BF16_SSISG_SG_fLi128ELi128ELNS4_4UMMA5MajorE0ELSM_0ELNSL_7ScaleInE0ELSN_0EEEEEENS4_6LayoutISC_NS5_IJNSA_ILi0EEESR_SR_EEEEENS5_IJNS4_10UnderscoreESU_SU_EEEEENS4_13SM90_TMA_LOADENS4_14ComposedLayoutINS4_7SwizzleILi3ELi4ELi3EEENS4_18smem_ptr_flag_bitsILi16EEENSQ_INS5_IJNSA_ILi8EEENSA_ILi64EEEEEENS5_IJS14_SB_EEEEEEEvNS4_8identityESX_S18_vS19_EENS_8epilogue10collective18CollectiveEpilogueINS1B_23Sm100TmaWarpSpecializedILi4ELi2ELi32ELb1ELb0EEEJSF_NS5_IJNSQ_ISE_SB_EENSQ_INSA_ILi32EEESB_EEEEESG_SH_SG_SH_NS1B_6fusion15FusionCallbacksIS1F_NS1K_17LinearCombinationISG_fSG_fLNS_15FloatRoundStyleE2EEESF_S1J_JEEENS4_5SM1004TMEM4LOAD26SM100_TMEM_LOAD_32dp32b32xESX_NSY_INSZ_ILi2ELi4ELi3EEES12_NSQ_INS5_IJS13_S1H_EEENS5_IJS1H_SB_EEEEEEENS4_39AutoVectorizingCopyWithAssumedAlignmentILi128EEENS4_14SM90_TMA_STOREES1Y_S20_S20_EEEvvEEEEvNT_6ParamsE)
        /*09bc*/ 	.short	0x0380
        /*09be*/ 	.short	0x0800


	//----- nvinfo : EIATTR_SW_WAR
	.align		4
.L_55:
        /*09c0*/ 	.byte	0x04, 0x36
        /*09c2*/ 	.short	(.L_57 - .L_56)
.L_56:
        /*09c4*/ 	.word	0x00000008
.L_57:


//--------------------- .nv.callgraph             --------------------------
	.section	.nv.callgraph,"",@"SHT_CUDA_CALLGRAPH"
	.align	4
	.sectionentsize	8
	.align		4
        /*0000*/ 	.word	0x00000000
	.align		4
        /*0004*/ 	.word	0xffffffff
	.align		4
        /*0008*/ 	.word	index@(_ZN7cutlass13device_kernelINS_4gemm6kernel13GemmUniversalIN4cute5tupleIJiiiiEEENS1_10collective13CollectiveMmaINS1_35MainloopSm100TmaUmmaWarpSpecializedILi3ELi2ELi4ENS5_IJNS4_1CILi1EEESB_SB_EEEEENS5_IJNSA_ILi128EEESE_SE_EEENS_10bfloat16_tENS5_IJlSB_lEEESG_SH_NS4_8TiledMMAINS4_8MMA_AtomIJNS4_20SM100_MMA_F16BF16_SSISG_SG_fLi128ELi128ELNS4_4UMMA5MajorE0ELSM_0ELNSL_7ScaleInE0ELSN_0EEEEEENS4_6LayoutISC_NS5_IJNSA_ILi0EEESR_SR_EEEEENS5_IJNS4_10UnderscoreESU_SU_EEEEENS4_13SM90_TMA_LOADENS4_14ComposedLayoutINS4_7SwizzleILi3ELi4ELi3EEENS4_18smem_ptr_flag_bitsILi16EEENSQ_INS5_IJNSA_ILi8EEENSA_ILi64EEEEEENS5_IJS14_SB_EEEEEEEvNS4_8identityESX_S18_vS19_EENS_8epilogue10collective18CollectiveEpilogueINS1B_23Sm100TmaWarpSpecializedILi4ELi2ELi32ELb1ELb0EEEJSF_NS5_IJNSQ_ISE_SB_EENSQ_INSA_ILi32EEESB_EEEEESG_SH_SG_SH_NS1B_6fusion15FusionCallbacksIS1F_NS1K_17LinearCombinationISG_fSG_fLNS_15FloatRoundStyleE2EEESF_S1J_JEEENS4_5SM1004TMEM4LOAD26SM100_TMEM_LOAD_32dp32b32xESX_NSY_INSZ_ILi2ELi4ELi3EEES12_NSQ_INS5_IJS13_S1H_EEENS5_IJS1H_SB_EEEEEEENS4_39AutoVectorizingCopyWithAssumedAlignmentILi128EEENS4_14SM90_TMA_STOREES1Y_S20_S20_EEEvvEEEEvNT_6ParamsE)
	.align		4
        /*000c*/ 	.word	index@(__assertfail)
	.align		4
        /*0010*/ 	.word	0x00000000
	.align		4
        /*0014*/ 	.word	0xfffffffe
	.align		4
        /*0018*/ 	.word	0x00000000
	.align		4
        /*001c*/ 	.word	0xfffffffd
	.align		4
        /*0020*/ 	.word	0x00000000
	.align		4
        /*0024*/ 	.word	0xfffffffc


//--------------------- .nv.constant4             --------------------------
	.section	.nv.constant4,"a",@progbits
	.align	8
	.align		8
.nv.constant4:
        /*0000*/ 	.dword	__assertfail
	.align		8
        /*0008*/ 	.dword	__unnamed_1
	.align		8
        /*0010*/ 	.dword	__unnamed_2
	.align		8
        /*0018*/ 	.dword	_ZN40_INTERNAL_682a5d83_4_k_cu_caa0c5e4_339004cuda3std3__45__cpo5beginE
	.align		8
        /*0020*/ 	.dword	_ZN40_INTERNAL_682a5d83_4_k_cu_caa0c5e4_339004cuda3std3__45__cpo3endE
	.align		8
        /*0028*/ 	.dword	_ZN40_INTERNAL_682a5d83_4_k_cu_caa0c5e4_339004cuda3std3__45__cpo6cbeginE
	.align		8
        /*0030*/ 	.dword	_ZN40_INTERNAL_682a5d83_4_k_cu_caa0c5e4_339004cuda3std3__45__cpo4cendE
	.align		8
        /*0038*/ 	.dword	_ZN40_INTERNAL_682a5d83_4_k_cu_caa0c5e4_339004cuda3std3__442_GLOBAL__N__682a5d83_4_k_cu_caa0c5e4_339006ignoreE
	.align		8
        /*0040*/ 	.dword	_ZN40_INTERNAL_682a5d83_4_k_cu_caa0c5e4_339004cuda3std3__419piecewise_constructE
	.align		8
        /*0048*/ 	.dword	_ZN40_INTERNAL_682a5d83_4_k_cu_caa0c5e4_339004cuda3std3__48in_placeE
	.align		8
        /*0050*/ 	.dword	_ZN40_INTERNAL_682a5d83_4_k_cu_caa0c5e4_339004cuda3std6ranges3__45__cpo4swapE
	.align		8
        /*0058*/ 	.dword	_ZN40_INTERNAL_682a5d83_4_k_cu_caa0c5e4_339004cuda3std6ranges3__45__cpo9iter_moveE
	.align		8
        /*0060*/ 	.dword	_ZN40_INTERNAL_682a5d83_4_k_cu_caa0c5e4_339004cute7productE
	.align		8
        /*0068*/ 	.dword	_ZN40_INTERNAL_682a5d83_4_k_cu_caa0c5e4_339004cute1_E
	.align		8
        /*0070*/ 	.dword	$str$25
	.align		8
        /*0078*/ 	.dword	$str$26
	.align		8
        /*0080*/ 	.dword	$str$27
	.align		8
        /*0088*/ 	.dword	$str$28


//--------------------- .text._ZN7cutlass13device_kernelINS_4gemm6kernel13GemmUniversalIN4cute5tupleIJiiiiEEENS1_10collective13CollectiveMmaINS1_35MainloopSm100TmaUmmaWarpSpecializedILi3ELi2ELi4ENS5_IJNS4_1CILi1EEESB_SB_EEEEENS5_IJNSA_ILi128EEESE_SE_EEENS_10bfloat16_tENS5_IJlSB_lEEESG_SH_NS4_8TiledMMAINS4_8MMA_AtomIJNS4_20SM100_MMA_F16BF16_SSISG_SG_fLi128ELi128ELNS4_4UMMA5MajorE0ELSM_0ELNSL_7ScaleInE0ELSN_0EEEEEENS4_6LayoutISC_NS5_IJNSA_ILi0EEESR_SR_EEEEENS5_IJNS4_10UnderscoreESU_SU_EEEEENS4_13SM90_TMA_LOADENS4_14ComposedLayoutINS4_7SwizzleILi3ELi4ELi3EEENS4_18smem_ptr_flag_bitsILi16EEENSQ_INS5_IJNSA_ILi8EEENSA_ILi64EEEEEENS5_IJS14_SB_EEEEEEEvNS4_8identityESX_S18_vS19_EENS_8epilogue10collective18CollectiveEpilogueINS1B_23Sm100TmaWarpSpecializedILi4ELi2ELi32ELb1ELb0EEEJSF_NS5_IJNSQ_ISE_SB_EENSQ_INSA_ILi32EEESB_EEEEESG_SH_SG_SH_NS1B_6fusion15FusionCallbacksIS1F_NS1K_17LinearCombinationISG_fSG_fLNS_15FloatRoundStyleE2EEESF_S1J_JEEENS4_5SM1004TMEM4LOAD26SM100_TMEM_LOAD_32dp32b32xESX_NSY_INSZ_ILi2ELi4ELi3EEES12_NSQ_INS5_IJS13_S1H_EEENS5_IJS1H_SB_EEEEEEENS4_39AutoVectorizingCopyWithAssumedAlignmentILi128EEENS4_14SM90_TMA_STOREES1Y_S20_S20_EEEvvEEEEvNT_6ParamsE --------------------------
	.section	.text._ZN7cutlass13device_kernelINS_4gemm6kernel13GemmUniversalIN4cute5tupleIJiiiiEEENS1_10collective13CollectiveMmaINS1_35MainloopSm100TmaUmmaWarpSpecializedILi3ELi2ELi4ENS5_IJNS4_1CILi1EEESB_SB_EEEEENS5_IJNSA_ILi128EEESE_SE_EEENS_10bfloat16_tENS5_IJlSB_lEEESG_SH_NS4_8TiledMMAINS4_8MMA_AtomIJNS4_20SM100_MMA_F16BF16_SSISG_SG_fLi128ELi128ELNS4_4UMMA5MajorE0ELSM_0ELNSL_7ScaleInE0ELSN_0EEEEEENS4_6LayoutISC_NS5_IJNSA_ILi0EEESR_SR_EEEEENS5_IJNS4_10UnderscoreESU_SU_EEEEENS4_13SM90_TMA_LOADENS4_14ComposedLayoutINS4_7SwizzleILi3ELi4ELi3EEENS4_18smem_ptr_flag_bitsILi16EEENSQ_INS5_IJNSA_ILi8EEENSA_ILi64EEEEEENS5_IJS14_SB_EEEEEEEvNS4_8identityESX_S18_vS19_EENS_8epilogue10collective18CollectiveEpilogueINS1B_23Sm100TmaWarpSpecializedILi4ELi2ELi32ELb1ELb0EEEJSF_NS5_IJNSQ_ISE_SB_EENSQ_INSA_ILi32EEESB_EEEEESG_SH_SG_SH_NS1B_6fusion15FusionCallbacksIS1F_NS1K_17LinearCombinationISG_fSG_fLNS_15FloatRoundStyleE2EEESF_S1J_JEEENS4_5SM1004TMEM4LOAD26SM100_TMEM_LOAD_32dp32b32xESX_NSY_INSZ_ILi2ELi4ELi3EEES12_NSQ_INS5_IJS13_S1H_EEENS5_IJS1H_SB_EEEEEEENS4_39AutoVectorizingCopyWithAssumedAlignmentILi128EEENS4_14SM90_TMA_STOREES1Y_S20_S20_EEEvvEEEEvNT_6ParamsE,"ax",@progbits
	.align	128
.text._ZN7cutlass13device_kernelINS_4gemm6kernel13GemmUniversalIN4cute5tupleIJiiiiEEENS1_10collective13CollectiveMmaINS1_35MainloopSm100TmaUmmaWarpSpecializedILi3ELi2ELi4ENS5_IJNS4_1CILi1EEESB_SB_EEEEENS5_IJNSA_ILi128EEESE_SE_EEENS_10bfloat16_tENS5_IJlSB_lEEESG_SH_NS4_8TiledMMAINS4_8MMA_AtomIJNS4_20SM100_MMA_F16BF16_SSISG_SG_fLi128ELi128ELNS4_4UMMA5MajorE0ELSM_0ELNSL_7ScaleInE0ELSN_0EEEEEENS4_6LayoutISC_NS5_IJNSA_ILi0EEESR_SR_EEEEENS5_IJNS4_10UnderscoreESU_SU_EEEEENS4_13SM90_TMA_LOADENS4_14ComposedLayoutINS4_7SwizzleILi3ELi4ELi3EEENS4_18smem_ptr_flag_bitsILi16EEENSQ_INS5_IJNSA_ILi8EEENSA_ILi64EEEEEENS5_IJS14_SB_EEEEEEEvNS4_8identityESX_S18_vS19_EENS_8epilogue10collective18CollectiveEpilogueINS1B_23Sm100TmaWarpSpecializedILi4ELi2ELi32ELb1ELb0EEEJSF_NS5_IJNSQ_ISE_SB_EENSQ_INSA_ILi32EEESB_EEEEESG_SH_SG_SH_NS1B_6fusion15FusionCallbacksIS1F_NS1K_17LinearCombinationISG_fSG_fLNS_15FloatRoundStyleE2EEESF_S1J_JEEENS4_5SM1004TMEM4LOAD26SM100_TMEM_LOAD_32dp32b32xESX_NSY_INSZ_ILi2ELi4ELi3EEES12_NSQ_INS5_IJS13_S1H_EEENS5_IJS1H_SB_EEEEEEENS4_39AutoVectorizingCopyWithAssumedAlignmentILi128EEENS4_14SM90_TMA_STOREES1Y_S20_S20_EEEvvEEEEvNT_6ParamsE:
        .type           _ZN7cutlass13device_kernelINS_4gemm6kernel13GemmUniversalIN4cute5tupleIJiiiiEEENS1_10collective13CollectiveMmaINS1_35MainloopSm100TmaUmmaWarpSpecializedILi3ELi2ELi4ENS5_IJNS4_1CILi1EEESB_SB_EEEEENS5_IJNSA_ILi128EEESE_SE_EEENS_10bfloat16_tENS5_IJlSB_lEEESG_SH_NS4_8TiledMMAINS4_8MMA_AtomIJNS4_20SM100_MMA_F16BF16_SSISG_SG_fLi128ELi128ELNS4_4UMMA5MajorE0ELSM_0ELNSL_7ScaleInE0ELSN_0EEEEEENS4_6LayoutISC_NS5_IJNSA_ILi0EEESR_SR_EEEEENS5_IJNS4_10UnderscoreESU_SU_EEEEENS4_13SM90_TMA_LOADENS4_14ComposedLayoutINS4_7SwizzleILi3ELi4ELi3EEENS4_18smem_ptr_flag_bitsILi16EEENSQ_INS5_IJNSA_ILi8EEENSA_ILi64EEEEEENS5_IJS14_SB_EEEEEEEvNS4_8identityESX_S18_vS19_EENS_8epilogue10collective18CollectiveEpilogueINS1B_23Sm100TmaWarpSpecializedILi4ELi2ELi32ELb1ELb0EEEJSF_NS5_IJNSQ_ISE_SB_EENSQ_INSA_ILi32EEESB_EEEEESG_SH_SG_SH_NS1B_6fusion15FusionCallbacksIS1F_NS1K_17LinearCombinationISG_fSG_fLNS_15FloatRoundStyleE2EEESF_S1J_JEEENS4_5SM1004TMEM4LOAD26SM100_TMEM_LOAD_32dp32b32xESX_NSY_INSZ_ILi2ELi4ELi3EEES12_NSQ_INS5_IJS13_S1H_EEENS5_IJS1H_SB_EEEEEEENS4_39AutoVectorizingCopyWithAssumedAlignmentILi128EEENS4_14SM90_TMA_STOREES1Y_S20_S20_EEEvvEEEEvNT_6ParamsE,@function
        .size           _ZN7cutlass13device_kernelINS_4gemm6kernel13GemmUniversalIN4cute5tupleIJiiiiEEENS1_10collective13CollectiveMmaINS1_35MainloopSm100TmaUmmaWarpSpecializedILi3ELi2ELi4ENS5_IJNS4_1CILi1EEESB_SB_EEEEENS5_IJNSA_ILi128EEESE_SE_EEENS_10bfloat16_tENS5_IJlSB_lEEESG_SH_NS4_8TiledMMAINS4_8MMA_AtomIJNS4_20SM100_MMA_F16BF16_SSISG_SG_fLi128ELi128ELNS4_4UMMA5MajorE0ELSM_0ELNSL_7ScaleInE0ELSN_0EEEEEENS4_6LayoutISC_NS5_IJNSA_ILi0EEESR_SR_EEEEENS5_IJNS4_10UnderscoreESU_SU_EEEEENS4_13SM90_TMA_LOADENS4_14ComposedLayoutINS4_7SwizzleILi3ELi4ELi3EEENS4_18smem_ptr_flag_bitsILi16EEENSQ_INS5_IJNSA_ILi8EEENSA_ILi64EEEEEENS5_IJS14_SB_EEEEEEEvNS4_8identityESX_S18_vS19_EENS_8epilogue10collective18CollectiveEpilogueINS1B_23Sm100TmaWarpSpecializedILi4ELi2ELi32ELb1ELb0EEEJSF_NS5_IJNSQ_ISE_SB_EENSQ_INSA_ILi32EEESB_EEEEESG_SH_SG_SH_NS1B_6fusion15FusionCallbacksIS1F_NS1K_17LinearCombinationISG_fSG_fLNS_15FloatRoundStyleE2EEESF_S1J_JEEENS4_5SM1004TMEM4LOAD26SM100_TMEM_LOAD_32dp32b32xESX_NSY_INSZ_ILi2ELi4ELi3EEES12_NSQ_INS5_IJS13_S1H_EEENS5_IJS1H_SB_EEEEEEENS4_39AutoVectorizingCopyWithAssumedAlignmentILi128EEENS4_14SM90_TMA_STOREES1Y_S20_S20_EEEvvEEEEvNT_6ParamsE,(.L_x_173 - _ZN7cutlass13device_kernelINS_4gemm6kernel13GemmUniversalIN4cute5tupleIJiiiiEEENS1_10collective13CollectiveMmaINS1_35MainloopSm100TmaUmmaWarpSpecializedILi3ELi2ELi4ENS5_IJNS4_1CILi1EEESB_SB_EEEEENS5_IJNSA_ILi128EEESE_SE_EEENS_10bfloat16_tENS5_IJlSB_lEEESG_SH_NS4_8TiledMMAINS4_8MMA_AtomIJNS4_20SM100_MMA_F16BF16_SSISG_SG_fLi128ELi128ELNS4_4UMMA5MajorE0ELSM_0ELNSL_7ScaleInE0ELSN_0EEEEEENS4_6LayoutISC_NS5_IJNSA_ILi0EEESR_SR_EEEEENS5_IJNS4_10UnderscoreESU_SU_EEEEENS4_13SM90_TMA_LOADENS4_14ComposedLayoutINS4_7SwizzleILi3ELi4ELi3EEENS4_18smem_ptr_flag_bitsILi16EEENSQ_INS5_IJNSA_ILi8EEENSA_ILi64EEEEEENS5_IJS14_SB_EEEEEEEvNS4_8identityESX_S18_vS19_EENS_8epilogue10collective18CollectiveEpilogueINS1B_23Sm100TmaWarpSpecializedILi4ELi2ELi32ELb1ELb0EEEJSF_NS5_IJNSQ_ISE_SB_EENSQ_INSA_ILi32EEESB_EEEEESG_SH_SG_SH_NS1B_6fusion15FusionCallbacksIS1F_NS1K_17LinearCombinationISG_fSG_fLNS_15FloatRoundStyleE2EEESF_S1J_JEEENS4_5SM1004TMEM4LOAD26SM100_TMEM_LOAD_32dp32b32xESX_NSY_INSZ_ILi2ELi4ELi3EEES12_NSQ_INS5_IJS13_S1H_EEENS5_IJS1H_SB_EEEEEEENS4_39AutoVectorizingCopyWithAssumedAlignmentILi128EEENS4_14SM90_TMA_STOREES1Y_S20_S20_EEEvvEEEEvNT_6ParamsE)
        .other          _ZN7cutlass13device_kernelINS_4gemm6kernel13GemmUniversalIN4cute5tupleIJiiiiEEENS1_10collective13CollectiveMmaINS1_35MainloopSm100TmaUmmaWarpSpecializedILi3ELi2ELi4ENS5_IJNS4_1CILi1EEESB_SB_EEEEENS5_IJNSA_ILi128EEESE_SE_EEENS_10bfloat16_tENS5_IJlSB_lEEESG_SH_NS4_8TiledMMAINS4_8MMA_AtomIJNS4_20SM100_MMA_F16BF16_SSISG_SG_fLi128ELi128ELNS4_4UMMA5MajorE0ELSM_0ELNSL_7ScaleInE0ELSN_0EEEEEENS4_6LayoutISC_NS5_IJNSA_ILi0EEESR_SR_EEEEENS5_IJNS4_10UnderscoreESU_SU_EEEEENS4_13SM90_TMA_LOADENS4_14ComposedLayoutINS4_7SwizzleILi3ELi4ELi3EEENS4_18smem_ptr_flag_bitsILi16EEENSQ_INS5_IJNSA_ILi8EEENSA_ILi64EEEEEENS5_IJS14_SB_EEEEEEEvNS4_8identityESX_S18_vS19_EENS_8epilogue10collective18CollectiveEpilogueINS1B_23Sm100TmaWarpSpecializedILi4ELi2ELi32ELb1ELb0EEEJSF_NS5_IJNSQ_ISE_SB_EENSQ_INSA_ILi32EEESB_EEEEESG_SH_SG_SH_NS1B_6fusion15FusionCallbacksIS1F_NS1K_17LinearCombinationISG_fSG_fLNS_15FloatRoundStyleE2EEESF_S1J_JEEENS4_5SM1004TMEM4LOAD26SM100_TMEM_LOAD_32dp32b32xESX_NSY_INSZ_ILi2ELi4ELi3EEES12_NSQ_INS5_IJS13_S1H_EEENS5_IJS1H_SB_EEEEEEENS4_39AutoVectorizingCopyWithAssumedAlignmentILi128EEENS4_14SM90_TMA_STOREES1Y_S20_S20_EEEvvEEEEvNT_6ParamsE,@"STO_CUDA_ENTRY STV_DEFAULT"
_ZN7cutlass13device_kernelINS_4gemm6kernel13GemmUniversalIN4cute5tupleIJiiiiEEENS1_10collective13CollectiveMmaINS1_35MainloopSm100TmaUmmaWarpSpecializedILi3ELi2ELi4ENS5_IJNS4_1CILi1EEESB_SB_EEEEENS5_IJNSA_ILi128EEESE_SE_EEENS_10bfloat16_tENS5_IJlSB_lEEESG_SH_NS4_8TiledMMAINS4_8MMA_AtomIJNS4_20SM100_MMA_F16BF16_SSISG_SG_fLi128ELi128ELNS4_4UMMA5MajorE0ELSM_0ELNSL_7ScaleInE0ELSN_0EEEEEENS4_6LayoutISC_NS5_IJNSA_ILi0EEESR_SR_EEEEENS5_IJNS4_10UnderscoreESU_SU_EEEEENS4_13SM90_TMA_LOADENS4_14ComposedLayoutINS4_7SwizzleILi3ELi4ELi3EEENS4_18smem_ptr_flag_bitsILi16EEENSQ_INS5_IJNSA_ILi8EEENSA_ILi64EEEEEENS5_IJS14_SB_EEEEEEEvNS4_8identityESX_S18_vS19_EENS_8epilogue10collective18CollectiveEpilogueINS1B_23Sm100TmaWarpSpecializedILi4ELi2ELi32ELb1ELb0EEEJSF_NS5_IJNSQ_ISE_SB_EENSQ_INSA_ILi32EEESB_EEEEESG_SH_SG_SH_NS1B_6fusion15FusionCallbacksIS1F_NS1K_17LinearCombinationISG_fSG_fLNS_15FloatRoundStyleE2EEESF_S1J_JEEENS4_5SM1004TMEM4LOAD26SM100_TMEM_LOAD_32dp32b32xESX_NSY_INSZ_ILi2ELi4ELi3EEES12_NSQ_INS5_IJS13_S1H_EEENS5_IJS1H_SB_EEEEEEENS4_39AutoVectorizingCopyWithAssumedAlignmentILi128EEENS4_14SM90_TMA_STOREES1Y_S20_S20_EEEvvEEEEvNT_6ParamsE:
[----:B------:R-:W1:Y:S01]  /*0000*/  LDC R1, c[0x0][0x37c] ;  /* 0x0000df00ff017b82 */ /* 0x000e620000000800 */
[----:B------:R-:W2:Y:S01]  /*0010*/  S2R R101, SR_TID.X ;  /* 0x0000000000657919 */ /* 0x000ea20000002100 */
[----:B------:R-:W3:Y:S01]  /*0020*/  LDCU.64 UR4, c[0x0][0x890] ;  /* 0x00011200ff0477ac */ /* 0x000ee20008000a00 */
[----:B------:R-:W-:Y:S02]  /*0030*/  PRMT R88, RZ, 0x7610, R88 ;  /* 0x00007610ff587816 */ /* 0x000fe40000000058 */
[----:B------:R-:W-:Y:S01]  /*0040*/  ELECT P5, URZ, PT ;  /* 0x0000000000ff782f */ /* 0x000fe200038a0000 */
[----:B------:R-:W4:Y:S01]  /*0050*/  LDCU.64 UR46, c[0x0][0x358] ;  /* 0x00006b00ff2e77ac */ /* 0x000f220008000a00 */
[----:B---3--:R-:W-:-:S04]  /*0060*/  UISETP.NE.U32.AND UP0, UPT, UR4, URZ, UPT ;  /* 0x000000ff0400728c */ /* 0x008fc8000bf05070 */
[----:B------:R-:W-:Y:S01]  /*0070*/  UISETP.NE.AND.EX UP0, UPT, UR5, URZ, UPT, UP0 ;  /* 0x000000ff0500728c */ /* 0x000fe2000bf05300 */
[----:B--2---:R-:W-:-:S05]  /*0080*/  SHF.R.U32.HI R92, RZ, 0x5, R101 ;  /* 0x00000005ff5c7819 */ /* 0x004fca0000011665 */
[----:B------:R-:W2:Y:S02]  /*0090*/  SHFL.IDX PT, R0, R92, RZ, 0x1f ;  /* 0x00001fff5c007589 */ /* 0x000ea400000e0000 */
[----:B--2---:R-:W-:Y:S01]  /*00a0*/  R2UR UR8, R0 ;  /* 0x00000000000872ca */ /* 0x004fe200000e0000 */
[----:B-1--4-:R-:W-:-:S14]  /*00b0*/  BRA.U UP0, `(.L_x_0) ;  /* 0x00000001002c7547 */ /* 0x012fdc000b800000 */
[----:B------:R-:W1:Y:S02]  /*00c0*/  LDCU.64 UR6, c[0x0][0x888] ;  /* 0x00011100ff0677ac */ /* 0x000e640008000a00 */
[----:B-1----:R-:W-:-:S04]  /*00d0*/  UISETP.NE.U32.AND UP0, UPT, UR6, URZ, UPT ;  /* 0x000000ff0600728c */ /* 0x002fc8000bf05070 */
[----:B------:R-:W-:-:S09]  /*00e0*/  UISETP.NE.AND.EX UP0, UPT, UR7, URZ, UPT, UP0 ;  /* 0x000000ff0700728c */ /* 0x000fd2000bf05300 */
[----:B------:R-:W-:Y:S05]  /*00f0*/  BRA.U !UP0, `(.L_x_1) ;  /* 0x0000000108107547 */ /* 0x000fea000b800000 */
[----:B------:R-:W1:Y:S02]  /*0100*/  LDC.64 R2, c[0x0][0x888] ;  /* 0x00022200ff027b82 */ /* 0x000e640000000a00 */
[----:B-1----:R1:W5:Y:S01]  /*0110*/  LDG.E R49, desc[UR46][R2.64] ;  /* 0x0000002e02317981 */ /* 0x002362000c1e1900 */
[----:B------:R-:W-:Y:S01]  /*0120*/  HFMA2 R88, -RZ, RZ, 0, 5.9604644775390625e-08 ;  /* 0x00000001ff587431 */ /* 0x000fe200000001ff */
[----:B------:R-:W-:Y:S05]  /*0130*/  BRA `(.L_x_0) ;  /* 0x00000000000c7947 */ /* 0x000fea0003800000 */
.L_x_1:
[----:B------:R-:W1:Y:S01]  /*0140*/  LDCU UR6, c[0x0][0x880] ;  /* 0x00011000ff0677ac */ /* 0x000e620008000800 */
[----:B------:R-:W-:Y:S01]  /*0150*/  HFMA2 R88, -RZ, RZ, 0, 5.9604644775390625e-08 ;  /* 0x00000001ff587431 */ /* 0x000fe200000001ff */
[----:B-1----:R-:W-:-:S07]  /*0160*/  MOV R49, UR6 ;  /* 0x0000000600317c02 */ /* 0x002fce0008000f00 */
.L_x_0:
[----:B------:R-:W2:Y:S02]  /*0170*/  LDCU.64 UR6, c[0x0][0x8b0] ;  /* 0x00011600ff0677ac */ /* 0x000ea40008000a00 */
[----:B--2---:R-:W-:-:S04]  /*0180*/  UISETP.NE.U32.AND UP0, UPT, UR6, URZ, UPT ;  /* 0x000000ff0600728c */ /* 0x004fc8000bf05070 */
[----:B------:R-:W-:-:S09]  /*0190*/  UISETP.NE.AND.EX UP0, UPT, UR7, URZ, UPT, UP0 ;  /* 0x000000ff0700728c */ /* 0x000fd2000bf05300 */
[----:B------:R-:W-:Y:S05]  /*01a0*/  BRA.U UP0, `(.L_x_2) ;  /* 0x0000000100247547 */ /* 0x000fea000b800000 */
[----:B------:R-:W2:Y:S02]  /*01b0*/  LDCU.64 UR6, c[0x0][0x8a8] ;  /* 0x00011500ff0677ac */ /* 0x000ea40008000a00 */
[----:B--2---:R-:W-:-:S04]  /*01c0*/  UISETP.NE.U32.AND UP0, UPT, UR6, URZ, UPT ;  /* 0x000000ff0600728c */ /* 0x004fc8000bf05070 */
[----:B------:R-:W-:-:S09]  /*01d0*/  UISETP.NE.AND.EX UP0, UPT, UR7, URZ, UPT, UP0 ;  /* 0x000000ff0700728c */ /* 0x000fd2000bf05300 */
[----:B------:R-:W-:Y:S05]  /*01e0*/  BRA.U !UP0, `(.L_x_3) ;  /* 0x00000001080c7547 */ /* 0x000fea000b800000 */
[----:B-1----:R-:W1:Y:S02]  /*01f0*/  LDC.64 R2, c[0x0][0x8a8] ;  /* 0x00022a00ff027b82 */ /* 0x002e640000000a00 */
[----:B-1----:R2:W5:Y:S01]  /*0200*/  LDG.E R47, desc[UR46][R2.64] ;  /* 0x0000002e022f7981 */ /* 0x002562000c1e1900 */
[----:B------:R-:W-:Y:S05]  /*0210*/  BRA `(.L_x_2) ;  /* 0x0000000000087947 */ /* 0x000fea0003800000 */
.L_x_3:
[----:B------:R-:W2:Y:S02]  /*0220*/  LDCU UR6, c[0x0][0x8a0] ;  /* 0x00011400ff0677ac */ /* 0x000ea40008000800 */
[----:B--2---:R-:W-:Y:S02]  /*0230*/  MOV R47, UR6 ;  /* 0x00000006002f7c02 */ /* 0x004fe40008000f00 */
.L_x_2:
[----:B------:R-:W-:Y:S01]  /*0240*/  IMAD.U32 R0, RZ, RZ, UR8 ;  /* 0x00000008ff007e24 */ /* 0x000fe2000f8e00ff */
[----:B------:R-:W-:Y:S04]  /*0250*/  BSSY.RECONVERGENT B0, `(.L_x_4) ;  /* 0x000000c000007945 */ /* 0x000fe80003800200 */
[C---:B------:R-:W-:Y:S02]  /*0260*/  ISETP.NE.OR P1, PT, R0.reuse, 0x1, !P5 ;  /* 0x000000010000780c */ /* 0x040fe40006f25670 */
[----:B------:R-:W-:-:S11]  /*0270*/  ISETP.NE.OR P0, PT, R0, 0x3, !P5 ;  /* 0x000000030000780c */ /* 0x000fd60006f05670 */
[----:B------:R-:W-:Y:S05]  /*0280*/  @P1 BRA `(.L_x_5) ;  /* 0x0000000000201947 */ /* 0x000fea0003800000 */
[----:B------:R-:W3:Y:S02]  /*0290*/  LDCU.64 UR6, c[0x0][0x348] ;  /* 0x00006900ff0677ac */ /* 0x000ee40008000a00 */
[----:B---3--:R-:W-:Y:S02]  /*02a0*/  UIADD3 UR10, UP1, UPT, UR6, 0x80, URZ ;  /* 0x00000080060a7890 */ /* 0x008fe4000ff3e0ff */
[----:B------:R-:W-:Y:S02]  /*02b0*/  UIADD3 UR6, UP0, UPT, UR6, 0x180, URZ ;  /* 0x0000018006067890 */ /* 0x000fe4000ff1e0ff */
[----:B------:R-:W-:Y:S02]  /*02c0*/  UIADD3.X UR11, UPT, UPT, URZ, UR7, URZ, UP1, !UPT ;  /* 0x00000007ff0b7290 */ /* 0x000fe40008ffe4ff */
[----:B------:R-:W-:-:S07]  /*02d0*/  UIADD3.X UR7, UPT, UPT, URZ, UR7, URZ, UP0, !UPT ;  /* 0x00000007ff077290 */ /* 0x000fce00087fe4ff */
[----:B------:R3:W-:Y:S02]  /*02e0*/  UTMACCTL.PF [UR10] ;  /* 0x000000000a0079b9 */ /* 0x0007e40008040000 */
[----:B------:R3:W-:Y:S02]  /*02f0*/  UTMACCTL.PF [UR6] ;  /* 0x00000000060079b9 */ /* 0x0007e40008040000 */
[----:B---3--:R-:W-:Y:S01]  /*0300*/  NOP ;  /* 0x0000000000007918 */ /* 0x008fe20000000000 */
.L_x_5:
[----:B------:R-:W-:Y:S05]  /*0310*/  BSYNC.RECONVERGENT B0 ;  /* 0x0000000000007941 */ /* 0x000fea0003800200 */
.L_x_4:
[----:B------:R-:W-:Y:S04]  /*0320*/  BSSY.RECONVERGENT B0, `(.L_x_6) ;  /* 0x000000a000007945 */ /* 0x000fe80003800200 */
        /* <DEDUP_REMOVED lines=9> */
.L_x_7:
[----:B------:R-:W-:Y:S05]  /*03c0*/  BSYNC.RECONVERGENT B0 ;  /* 0x0000000000007941 */ /* 0x000fea0003800200 */
.L_x_6:
[----:B------:R-:W3:Y:S01]  /*03d0*/  LDCU.64 UR6, c[0x0][0x888] ;  /* 0x00011100ff0677ac */ /* 0x000ee20008000a00 */
[----:B------:R-:W-:Y:S02]  /*03e0*/  UISETP.EQ.U32.AND UP1, UPT, UR4, URZ, UPT ;  /* 0x000000ff0400728c */ /* 0x000fe4000bf22070 */
[----:B------:R-:W-:Y:S02]  /*03f0*/  UPLOP3.LUT UP2, UPT, UPT, UPT, UPT, 0x80, 0x8 ;  /* 0x000000000008789c */ /* 0x000fe40003f4f070 */
[----:B---3--:R-:W-:-:S04]  /*0400*/  UISETP.NE.U32.AND UP0, UPT, UR6, URZ, UPT ;  /* 0x000000ff0600728c */ /* 0x008fc8000bf05070 */
[----:B------:R-:W-:-:S04]  /*0410*/  UISETP.NE.AND.EX UP0, UPT, UR7, URZ, UPT, UP0 ;  /* 0x000000ff0700728c */ /* 0x000fc8000bf05300 */
[----:B------:R-:W-:-:S04]  /*0420*/  UISETP.EQ.OR.EX UP3, UPT, UR5, URZ, !UP0, UP1 ;  /* 0x000000ff0500728c */ /* 0x000fc8000c762710 */
[----:B------:R-:W-:-:S05]  /*0430*/  UP2UR UR50, UPR, URZ, 0x8 ;  /* 0x00000008ff327883 */ /* 0x000fca0008000000 */
[----:B------:R-:W-:Y:S07]  /*0440*/  BRA.U !UP3, `(.L_x_8) ;  /* 0x000000010b207547 */ /* 0x000fee000b800000 */
[----:B------:R-:W-:Y:S01]  /*0450*/  UISETP.NE.U32.AND UP2, UPT, UR4, URZ, UPT ;  /* 0x000000ff0400728c */ /* 0x000fe2000bf45070 */
[----:B-----5:R-:W-:Y:S01]  /*0460*/  FSETP.NEU.AND P0, PT, R49, RZ, PT ;  /* 0x000000ff3100720b */ /* 0x020fe20003f0d000 */
[----:B------:R-:W-:Y:S02]  /*0470*/  USEL UR4, URZ, 0xffffffff, UP0 ;  /* 0xffffffffff047887 */ /* 0x000fe40008000000 */
[----:B------:R-:W-:-:S10]  /*0480*/  UISETP.NE.AND.EX UP2, UPT, UR5, URZ, UPT, UP2 ;  /* 0x000000ff0500728c */ /* 0x000fd4000bf45320 */
[----:B------:R-:W-:Y:S01]  /*0490*/  VOTEU.ANY UP1, P0 ;  /* 0x0000000000ff7886 */ /* 0x000fe20000020100 */
[----:B------:R-:W-:-:S04]  /*04a0*/  @!UP2 USEL UR4, URZ, 0xffffffff, UP1 ;  /* 0xffffffffff04a887 */ /* 0x000fc80008800000 */
[----:B------:R-:W-:-:S04]  /*04b0*/  ULOP3.LUT UR4, UR4, 0x1, URZ, 0xc0, !UPT ;  /* 0x0000000104047892 */ /* 0x000fc8000f8ec0ff */
[----:B------:R-:W-:-:S11]  /*04c0*/  UISETP.NE.U32.AND UP2, UPT, UR4, 0x1, UPT ;  /* 0x000000010400788c */ /* 0x000fd6000bf45070 */
.L_x_8:
[----:B-12---:R-:W1:Y:S01]  /*04d0*/  SHFL.IDX PT, R2, R92, RZ, 0x1f ;  /* 0x00001fff5c027589 */ /* 0x006e6200000e0000 */
[----:B------:R-:W-:-:S04]  /*04e0*/  UISETP.NE.AND UP1, UPT, UR8, 0x2, UPT ;  /* 0x000000020800788c */ /* 0x000fc8000bf25270 */
[----:B------:R-:W-:Y:S01]  /*04f0*/  USEL UR6, URZ, 0x1, UP1 ;  /* 0x00000001ff067887 */ /* 0x000fe20008800000 */
[----:B-1----:R-:W-:-:S13]  /*0500*/  ISETP.NE.AND P0, PT, R2, RZ, PT ;  /* 0x000000ff0200720c */ /* 0x002fda0003f05270 */
[----:B------:R-:W-:Y:S05]  /*0510*/  @P0 BRA `(.L_x_9) ;  /* 0x0000000000400947 */ /* 0x000fea0003800000 */
[----:B------:R-:W1:Y:S01]  /*0520*/  S2UR UR5, SR_CgaCtaId ;  /* 0x00000000000579c3 */ /* 0x000e620000008800 */
[----:B------:R-:W-:Y:S01]  /*0530*/  UMOV UR7, 0x400 ;  /* 0x0000040000077882 */ /* 0x000fe20000000000 */
[----:B------:R-:W-:Y:S01]  /*0540*/  UMOV UR4, 0x1 ;  /* 0x0000000100047882 */ /* 0x000fe20000000000 */
[----:B------:R-:W-:Y:S01]  /*0550*/  ELECT P0, URZ, PT ;  /* 0x0000000000ff782f */ /* 0x000fe20003800000 */
[----:B------:R-:W-:-:S04]  /*0560*/  UIADD3 UR10, UPT, UPT, -UR4, 0x100000, URZ ;  /* 0x00100000040a7890 */ /* 0x000fc8000fffe1ff */
[----:B------:R-:W-:Y:S02]  /*0570*/  USHF.L.U32 UR11, UR10, 0xb, URZ ;  /* 0x0000000b0a0b7899 */ /* 0x000fe400080006ff */
[----:B------:R-:W-:Y:S02]  /*0580*/  USHF.L.U32 UR10, UR10, 0x1, URZ ;  /* 0x000000010a0a7899 */ /* 0x000fe400080006ff */
[----:B-1----:R-:W-:Y:S01]  /*0590*/  ULEA UR5, UR5, UR7, 0x18 ;  /* 0x0000000705057291 */ /* 0x002fe2000f8ec0ff */
[----:B------:R-:W1:Y:S11]  /*05a0*/  FENCE.VIEW.ASYNC.S ;  /* 0x00000000000073c6 */ /* 0x000e760000000000 */
[----:B-1----:R1:W2:Y:S01]  /*05b0*/  SYNCS.EXCH.64 URZ, [UR5], UR10 ;  /* 0x0000000a05ff75b2 */ /* 0x0022a20008000100 */
[----:B------:R1:W3:Y:S01]  /*05c0*/  SYNCS.EXCH.64 URZ, [UR5+0x18], UR10 ;  /* 0x0000180a05ff75b2 */ /* 0x0002e20008000100 */
[----:B------:R1:W4:Y:S01]  /*05d0*/  SYNCS.EXCH.64 URZ, [UR5+0x8], UR10 ;  /* 0x0000080a05ff75b2 */ /* 0x0003220008000100 */
[----:B------:R1:W1:Y:S01]  /*05e0*/  SYNCS.EXCH.64 URZ, [UR5+0x20], UR10 ;  /* 0x0000200a05ff75b2 */ /* 0x0002620008000100 */
[----:B------:R1:W1:Y:S01]  /*05f0*/  SYNCS.EXCH.64 URZ, [UR5+0x10], UR10 ;  /* 0x0000100a05ff75b2 */ /* 0x0002620008000100 */
[----:B------:R1:W1:Y:S01]  /*0600*/  SYNCS.EXCH.64 URZ, [UR5+0x28], UR10 ;  /* 0x0000280a05ff75b2 */ /* 0x0002620008000100 */
[----:B------:R-:W-:Y:S01]  /*0610*/  NOP ;  /* 0x0000000000007918 */ /* 0x000fe20000000000 */
.L_x_9:
[----:B------:R-:W2:Y:S01]  /*0620*/  SHFL.IDX PT, R2, R92, RZ, 0x1f ;  /* 0x00001fff5c027589 */ /* 0x000ea200000e0000 */
[----:B------:R-:W-:Y:S01]  /*0630*/  NOP ;  /* 0x0000000000007918 */ /* 0x000fe20000000000 */
[----:B--2---:R-:W-:-:S13]  /*0640*/  ISETP.NE.AND P0, PT, R2, 0x1, PT ;  /* 0x000000010200780c */ /* 0x004fda0003f05270 */
[----:B------:R-:W-:Y:S05]  /*0650*/  @P0 BRA `(.L_x_10) ;  /* 0x0000000000580947 */ /* 0x000fea0003800000 */
[----:B------:R-:W2:Y:S01]  /*0660*/  S2UR UR7, SR_CgaCtaId ;  /* 0x00000000000779c3 */ /* 0x000ea20000008800 */
[----:B------:R-:W-:Y:S01]  /*0670*/  UMOV UR9, 0x400 ;  /* 0x0000040000097882 */ /* 0x000fe20000000000 */
[----:B-1----:R-:W-:Y:S01]  /*0680*/  UMOV UR5, 0x20 ;  /* 0x0000002000057882 */ /* 0x002fe20000000000 */
[----:B------:R-:W-:Y:S01]  /*0690*/  UMOV UR4, 0x80 ;  /* 0x0000008000047882 */ /* 0x000fe20000000000 */
[----:B------:R-:W-:-:S04]  /*06a0*/  UIADD3 UR10, UPT, UPT, -UR5, 0x100000, URZ ;  /* 0x00100000050a7890 */ /* 0x000fc8000fffe1ff */
[----:B------:R-:W-:Y:S02]  /*06b0*/  USHF.L.U32 UR11, UR10, 0xb, URZ ;  /* 0x0000000b0a0b7899 */ /* 0x000fe400080006ff */
[----:B------:R-:W-:Y:S02]  /*06c0*/  USHF.L.U32 UR10, UR10, 0x1, URZ ;  /* 0x000000010a0a7899 */ /* 0x000fe400080006ff */
[----:B------:R-:W-:-:S04]  /*06d0*/  UIADD3 UR4, UPT, UPT, -UR4, 0x100000, URZ ;  /* 0x0010000004047890 */ /* 0x000fc8000fffe1ff */
[----:B------:R-:W-:Y:S02]  /*06e0*/  USHF.L.U32 UR5, UR4, 0xb, URZ ;  /* 0x0000000b04057899 */ /* 0x000fe400080006ff */
[----:B------:R-:W-:Y:S01]  /*06f0*/  USHF.L.U32 UR4, UR4, 0x1, URZ ;  /* 0x0000000104047899 */ /* 0x000fe200080006ff */
[----:B------:R-:W-:Y:S01]  /*0700*/  ELECT P0, URZ, PT ;  /* 0x0000000000ff782f */ /* 0x000fe20003800000 */
[----:B--2---:R-:W-:Y:S01]  /*0710*/  ULEA UR7, UR7, UR9, 0x18 ;  /* 0x0000000907077291 */ /* 0x004fe2000f8ec0ff */
[----:B------:R-:W1:Y:S11]  /*0720*/  FENCE.VIEW.ASYNC.S ;  /* 0x00000000000073c6 */ /* 0x000e760000000000 */
[----:B-1----:R2:W1:Y:S01]  /*0730*/  SYNCS.EXCH.64 URZ, [UR7+0x30], UR10 ;  /* 0x0000300a07ff75b2 */ /* 0x0024620008000100 */
[----:B------:R2:W1:Y:S01]  /*0740*/  SYNCS.EXCH.64 URZ, [UR7+0x50], UR4 ;  /* 0x0000500407ff75b2 */ /* 0x0004620008000100 */
[----:B------:R2:W1:Y:S01]  /*0750*/  SYNCS.EXCH.64 URZ, [UR7+0x38], UR10 ;  /* 0x0000380a07ff75b2 */ /* 0x0004620008000100 */
[----:B------:R2:W1:Y:S01]  /*0760*/  SYNCS.EXCH.64 URZ, [UR7+0x58], UR4 ;  /* 0x0000580407ff75b2 */ /* 0x0004620008000100 */
[----:B------:R2:W1:Y:S01]  /*0770*/  SYNCS.EXCH.64 URZ, [UR7+0x40], UR10 ;  /* 0x0000400a07ff75b2 */ /* 0x0004620008000100 */
[----:B------:R2:W1:Y:S01]  /*0780*/  SYNCS.EXCH.64 URZ, [UR7+0x60], UR4 ;  /* 0x0000600407ff75b2 */ /* 0x0004620008000100 */
[----:B------:R2:W1:Y:S01]  /*0790*/  SYNCS.EXCH.64 URZ, [UR7+0x48], UR10 ;  /* 0x0000480a07ff75b2 */ /* 0x0004620008000100 */
[----:B------:R2:W1:Y:S02]  /*07a0*/  SYNCS.EXCH.64 URZ, [UR7+0x68], UR4 ;  /* 0x0000680407ff75b2 */ /* 0x0004640008000100 */
[----:B--2---:R-:W-:Y:S01]  /*07b0*/  NOP ;  /* 0x0000000000007918 */ /* 0x004fe20000000000 */
.L_x_10:
[----:B------:R-:W2:Y:S01]  /*07c0*/  SHFL.IDX PT, R2, R92, RZ, 0x1f ;  /* 0x00001fff5c027589 */ /* 0x000ea200000e0000 */
[----:B------:R-:W-:Y:S01]  /*07d0*/  NOP ;  /* 0x0000000000007918 */ /* 0x000fe20000000000 */
[----:B--2---:R-:W-:-:S13]  /*07e0*/  ISETP.NE.AND P0, PT, R2, 0x3, PT ;  /* 0x000000030200780c */ /* 0x004fda0003f05270 */
[----:B------:R-:W-:Y:S05]  /*07f0*/  @P0 BRA `(.L_x_11) ;  /* 0x0000000000300947 */ /* 0x000fea0003800000 */
[----:B-1----:R-:W1:Y:S01]  /*0800*/  S2UR UR5, SR_CgaCtaId ;  /* 0x00000000000579c3 */ /* 0x002e620000008800 */
        /* <DEDUP_REMOVED lines=8> */
[----:B-1----:R2:W1:Y:S01]  /*0890*/  SYNCS.EXCH.64 URZ, [UR5+0x70], UR10 ;  /* 0x0000700a05ff75b2 */ /* 0x0024620008000100 */
[----:B------:R2:W1:Y:S02]  /*08a0*/  SYNCS.EXCH.64 URZ, [UR5+0x78], UR10 ;  /* 0x0000780a05ff75b2 */ /* 0x0004640008000100 */
[----:B--2---:R-:W-:Y:S01]  /*08b0*/  NOP ;  /* 0x0000000000007918 */ /* 0x004fe20000000000 */
.L_x_11:
[----:B------:R-:W2:Y:S01]  /*08c0*/  SHFL.IDX PT, R2, R92, RZ, 0x1f ;  /* 0x00001fff5c027589 */ /* 0x000ea200000e0000 */
[----:B------:R-:W-:Y:S01]  /*08d0*/  NOP ;  /* 0x0000000000007918 */ /* 0x000fe20000000000 */
[----:B--2---:R-:W-:-:S13]  /*08e0*/  ISETP.NE.AND P0, PT, R2, 0x4, PT ;  /* 0x000000040200780c */ /* 0x004fda0003f05270 */
[----:B------:R-:W-:Y:S05]  /*08f0*/  @P0 BRA `(.L_x_12) ;  /* 0x00000000004c0947 */ /* 0x000fea0003800000 */
[----:B-1----:R-:W1:Y:S01]  /*0900*/  S2UR UR5, SR_CgaCtaId ;  /* 0x00000000000579c3 */ /* 0x002e620000008800 */
[----:B------:R-:W-:Y:S01]  /*0910*/  UMOV UR9, 0x100 ;  /* 0x0000010000097882 */ /* 0x000fe20000000000 */
[----:B------:R-:W-:Y:S01]  /*0920*/  UMOV UR7, 0x400 ;  /* 0x0000040000077882 */ /* 0x000fe20000000000 */
[----:B------:R-:W-:Y:S01]  /*0930*/  USEL UR9, UR9, 0xe0, UP2 ;  /* 0x000000e009097887 */ /* 0x000fe20009000000 */
[----:B------:R-:W-:Y:S01]  /*0940*/  UMOV UR4, 0x1 ;  /* 0x0000000100047882 */ /* 0x000fe20000000000 */
[----:B------:R-:W-:Y:S01]  /*0950*/  ELECT P0, URZ, PT ;  /* 0x0000000000ff782f */ /* 0x000fe20003800000 */
[----:B------:R-:W-:-:S04]  /*0960*/  UIADD3 UR10, UPT, UPT, -UR4, 0x100000, URZ ;  /* 0x00100000040a7890 */ /* 0x000fc8000fffe1ff */
[----:B------:R-:W-:Y:S02]  /*0970*/  USHF.L.U32 UR11, UR10, 0xb, URZ ;  /* 0x0000000b0a0b7899 */ /* 0x000fe400080006ff */
[----:B------:R-:W-:Y:S02]  /*0980*/  USHF.L.U32 UR10, UR10, 0x1, URZ ;  /* 0x000000010a0a7899 */ /* 0x000fe400080006ff */
[----:B------:R-:W-:-:S04]  /*0990*/  UIADD3 UR12, UPT, UPT, -UR9, 0x100000, URZ ;  /* 0x00100000090c7890 */ /* 0x000fc8000fffe1ff */
[----:B------:R-:W-:Y:S02]  /*09a0*/  USHF.L.U32 UR13, UR12, 0xb, URZ ;  /* 0x0000000b0c0d7899 */ /* 0x000fe400080006ff */
[----:B------:R-:W-:Y:S02]  /*09b0*/  USHF.L.U32 UR12, UR12, 0x1, URZ ;  /* 0x000000010c0c7899 */ /* 0x000fe400080006ff */
[----:B-1----:R-:W-:Y:S01]  /*09c0*/  ULEA UR5, UR5, UR7, 0x18 ;  /* 0x0000000705057291 */ /* 0x002fe2000f8ec0ff */
[----:B------:R-:W1:Y:S11]  /*09d0*/  FENCE.VIEW.ASYNC.S ;  /* 0x00000000000073c6 */ /* 0x000e760000000000 */
[----:B-1----:R2:W1:Y:S01]  /*09e0*/  SYNCS.EXCH.64 URZ, [UR5+0x80], UR10 ;  /* 0x0000800a05ff75b2 */ /* 0x0024620008000100 */
[----:B------:R2:W1:Y:S01]  /*09f0*/  SYNCS.EXCH.64 URZ, [UR5+0x90], UR12 ;  /* 0x0000900c05ff75b2 */ /* 0x0004620008000100 */
[----:B------:R2:W1:Y:S01]  /*0a00*/  SYNCS.EXCH.64 URZ, [UR5+0x88], UR10 ;  /* 0x0000880a05ff75b2 */ /* 0x0004620008000100 */
[----:B------:R2:W1:Y:S02]  /*0a10*/  SYNCS.EXCH.64 URZ, [UR5+0x98], UR12 ;  /* 0x0000980c05ff75b2 */ /* 0x0004640008000100 */
[----:B--2---:R-:W-:Y:S01]  /*0a20*/  NOP ;  /* 0x0000000000007918 */ /* 0x004fe20000000000 */
.L_x_12:
        /* <DEDUP_REMOVED lines=26> */
.L_x_13:
        /* <DEDUP_REMOVED lines=18> */
.L_x_14:
[----:B-1----:R-:W1:Y:S01]  /*0cf0*/  S2UR UR5, SR_CTAID.X ;  /* 0x00000000000579c3 */ /* 0x002e620000002500 */
[----:B------:R-:W-:-:S05]  /*0d00*/  CS2R.32 R87, SR_CgaSize ;  /* 0x0000000000577805 */ /* 0x000fca0000008a00 */
[----:B------:R-:W-:-:S05]  /*0d10*/  IMAD R87, R87, -0xa0, RZ ;  /* 0xffffff6057577824 */ /* 0x000fca00078e02ff */
[----:B------:R-:W-:-:S14]  /*0d20*/  R2UR UR9, R87 ;  /* 0x00000000570972ca */ /* 0x000fdc00000e0000 */
[----:B------:R-:W2:Y:S01]  /*0d30*/  LDCU UR9, c[0x0][UR9+0x2b0] ;  /* 0x00005600090977ac */ /* 0x000ea20008000800 */
[----:B------:R-:W-:Y:S01]  /*0d40*/  NOP ;  /* 0x0000000000007918 */ /* 0x000fe20000000000 */
[----:B------:R-:W-:-:S05]  /*0d50*/  CS2R.32 R87, SR_CgaSize ;  /* 0x0000000000577805 */ /* 0x000fca0000008a00 */
[----:B------:R-:W-:-:S05]  /*0d60*/  IMAD R87, R87, -0xa0, RZ ;  /* 0xffffff6057577824 */ /* 0x000fca00078e02ff */
[----:B------:R-:W-:-:S14]  /*0d70*/  R2UR UR7, R87 ;  /* 0x00000000570772ca */ /* 0x000fdc00000e0000 */
[----:B------:R-:W3:Y:S01]  /*0d80*/  LDCU UR7, c[0x0][UR7+0x2b4] ;  /* 0x00005680070777ac */ /* 0x000ee20008000800 */
[----:B------:R-:W4:Y:S08]  /*0d90*/  S2UR UR4, SR_CTAID.Y ;  /* 0x00000000000479c3 */ /* 0x000f300000002600 */
[----:B------:R-:W3:Y:S01]  /*0da0*/  LDC R10, c[0x0][0xb24] ;  /* 0x0002c900ff0a7b82 */ /* 0x000ee20000000800 */
[----:B-1----:R-:W-:-:S02]  /*0db0*/  I2FP.F32.U32 R87, UR5 ;  /* 0x0000000500577c45 */ /* 0x002fc40008201000 */
[----:B------:R-:W-:-:S05]  /*0dc0*/  CS2R.32 R3, SR_CgaSize ;  /* 0x0000000000037805 */ /* 0x000fca0000008a00 */
[----:B------:R-:W-:-:S06]  /*0dd0*/  IMAD R3, R3, -0xa0, RZ ;  /* 0xffffff6003037824 */ /* 0x000fcc00078e02ff */
[----:B------:R-:W1:Y:S01]  /*0de0*/  LDC R3, c[0x0][R3+0x2a0] ;  /* 0x0000a80003037b82 */ /* 0x000e620000000800 */
[----:B------:R-:W-:Y:S01]  /*0df0*/  MOV R15, UR5 ;  /* 0x00000005000f7c02 */ /* 0x000fe20008000f00 */
[----:B--2---:R-:W-:Y:S01]  /*0e00*/  FMUL R87, R87, UR9 ;  /* 0x0000000957577c20 */ /* 0x004fe20008400000 */
[----:B----4-:R-:W-:Y:S02]  /*0e10*/  I2FP.F32.U32 R86, UR4 ;  /* 0x0000000400567c45 */ /* 0x010fe40008201000 */
[----:B------:R-:W-:-:S05]  /*0e20*/  CS2R.32 R2, SR_CgaSize ;  /* 0x0000000000027805 */ /* 0x000fca0000008a00 */
[----:B------:R-:W-:-:S06]  /*0e30*/  IMAD R2, R2, -0xa0, RZ ;  /* 0xffffff6002027824 */ /* 0x000fcc00078e02ff */
[----:B------:R-:W2:Y:S01]  /*0e40*/  LDC R2, c[0x0][R2+0x2a4] ;  /* 0x0000a90002027b82 */ /* 0x000ea20000000800 */
[----:B------:R-:W-:Y:S01]  /*0e50*/  MOV R14, UR4 ;  /* 0x00000004000e7c02 */ /* 0x000fe20008000f00 */
[----:B------:R-:W4:Y:S01]  /*0e60*/  F2I.U32.TRUNC.NTZ R87, R87 ;  /* 0x0000005700577305 */ /* 0x000f22000020f000 */
[----:B---3--:R-:W-:-:S05]  /*0e70*/  FMUL R86, R86, UR7 ;  /* 0x0000000756567c20 */ /* 0x008fca0008400000 */
[----:B------:R-:W-:Y:S01]  /*0e80*/  BAR.SYNC.DEFER_BLOCKING 0x0 ;  /* 0x0000000000007b1d */ /* 0x000fe20000010000 */
[----:B------:R-:W-:-:S05]  /*0e90*/  ISETP.GE.AND P0, PT, R10, 0x1, PT ;  /* 0x000000010a00780c */ /* 0x000fca0003f06270 */
[----:B------:R-:W3:Y:S02]  /*0ea0*/  F2I.U32.TRUNC.NTZ R86, R86 ;  /* 0x0000005600567305 */ /* 0x000ee4000020f000 */
[----:B------:R-:W2:Y:S01]  /*0eb0*/  S2UR UR36, SR_CTAID.Z ;  /* 0x00000000002479c3 */ /* 0x000ea20000002700 */
[----:B----4-:R-:W-:-:S05]  /*0ec0*/  IADD3 R87, PT, PT, -R87, RZ, RZ ;  /* 0x000000ff57577210 */ /* 0x010fca0007ffe1ff */
[----:B-1----:R-:W-:Y:S01]  /*0ed0*/  IMAD R87, R3, R87, UR5 ;  /* 0x0000000503577e24 */ /* 0x002fe2000f8e0257 */
[----:B---3--:R-:W-:-:S05]  /*0ee0*/  IADD3 R86, PT, PT, -R86, RZ, RZ ;  /* 0x000000ff56567210 */ /* 0x008fca0007ffe1ff */
[----:B--2---:R-:W-:Y:S01]  /*0ef0*/  IMAD R86, R2, R86, UR4 ;  /* 0x0000000402567e24 */ /* 0x004fe2000f8e0256 */
[----:B------:R-:W-:Y:S06]  /*0f00*/  @!P0 BRA `(.L_x_15) ;  /* 0x0000000000b88947 */ /* 0x000fec0003800000 */
[----:B------:R-:W1:Y:S01]  /*0f10*/  LDC.64 R4, c[0x0][0xb18] ;  /* 0x0002c600ff047b82 */ /* 0x000e620000000a00 */
[----:B------:R-:W-:-:S07]  /*0f20*/  ISETP.NE.AND P0, PT, R10, 0x1, PT ;  /* 0x000000010a00780c */ /* 0x000fce0003f05270 */
[----:B------:R-:W2:Y:S08]  /*0f30*/  LDC R9, c[0x0][0xb0c] ;  /* 0x0002c300ff097b82 */ /* 0x000eb00000000800 */
[----:B------:R-:W3:Y:S08]  /*0f40*/  LDC R12, c[0x0][0x370] ;  /* 0x0000dc00ff0c7b82 */ /* 0x000ef00000000800 */
[----:B------:R-:W4:Y:S01]  /*0f50*/  LDC R11, c[0x0][0x374] ;  /* 0x0000dd00ff0b7b82 */ /* 0x000f220000000800 */
[----:B-1----:R-:W-:-:S07]  /*0f60*/  ISETP.NE.AND P1, PT, R4, 0x1, PT ;  /* 0x000000010400780c */ /* 0x002fce0003f25270 */
[----:B------:R-:W3:Y:S01]  /*0f70*/  LDC.64 R6, c[0x0][0xb10] ;  /* 0x0002c400ff067b82 */ /* 0x000ee20000000a00 */
[----:B--2---:R-:W-:-:S07]  /*0f80*/  ISETP.NE.AND P2, PT, R9, 0x1, PT ;  /* 0x000000010900780c */ /* 0x004fce0003f45270 */
[----:B------:R-:W1:Y:S08]  /*0f90*/  LDC R8, c[0x0][0xb20] ;  /* 0x0002c800ff087b82 */ /* 0x000e700000000800 */
[----:B------:R-:W2:Y:S01]  /*0fa0*/  LDC.64 R2, c[0x0][0xb28] ;  /* 0x0002ca00ff027b82 */ /* 0x000ea20000000a00 */
[----:B----4-:R-:W-:-:S04]  /*0fb0*/  IMAD.HI.U32 R13, R11, R5, RZ ;  /* 0x000000050b0d7227 */ /* 0x010fc800078e00ff */
[----:B------:R-:W-:-:S04]  /*0fc0*/  IMAD.HI.U32 R5, R14, R5, RZ ;  /* 0x000000050e057227 */ /* 0x000fc800078e00ff */
[----:B---3--:R-:W-:-:S05]  /*0fd0*/  IMAD.HI.U32 R16, R12, R6, RZ ;  /* 0x000000060c107227 */ /* 0x008fca00078e00ff */
[-C--:B------:R-:W-:Y:S01]  /*0fe0*/  @P2 SHF.R.U32.HI R12, RZ, R7.reuse, R16 ;  /* 0x00000007ff0c2219 */ /* 0x080fe20000011610 */
[----:B------:R-:W-:Y:S01]  /*0ff0*/  IMAD.HI.U32 R16, R15, R6, RZ ;  /* 0x000000060f107227 */ /* 0x000fe200078e00ff */
[-C--:B-1----:R-:W-:Y:S02]  /*1000*/  @P1 SHF.R.U32.HI R11, RZ, R8.reuse, R13 ;  /* 0x00000008ff0b1219 */ /* 0x082fe4000001160d */
[----:B------:R-:W-:Y:S02]  /*1010*/  SHF.R.U32.HI R5, RZ, R8, R5 ;  /* 0x00000008ff057219 */ /* 0x000fe40000011605 */
[----:B------:R-:W-:Y:S02]  /*1020*/  SHF.R.U32.HI R16, RZ, R7, R16 ;  /* 0x00000007ff107219 */ /* 0x000fe40000011610 */
[----:B------:R-:W-:Y:S01]  /*1030*/  SEL R5, R14, R5, !P1 ;  /* 0x000000050e057207 */ /* 0x000fe20004800000 */
[----:B--2---:R-:W-:Y:S01]  /*1040*/  IMAD.HI.U32 R13, R11, R2, RZ ;  /* 0x000000020b0d7227 */ /* 0x004fe200078e00ff */
[----:B------:R-:W-:-:S03]  /*1050*/  SEL R16, R15, R16, !P2 ;  /* 0x000000100f107207 */ /* 0x000fc60005000000 */
[----:B------:R-:W-:Y:S01]  /*1060*/  IMAD.HI.U32 R6, R12, R2, RZ ;  /* 0x000000020c067227 */ /* 0x000fe200078e00ff */
[----:B------:R-:W-:-:S04]  /*1070*/  @P0 SHF.R.U32.HI R11, RZ, R3, R13 ;  /* 0x00000003ff0b0219 */ /* 0x000fc8000001160d */
[----:B------:R-:W-:Y:S01]  /*1080*/  @P0 SHF.R.U32.HI R12, RZ, R3, R6 ;  /* 0x00000003ff0c0219 */ /* 0x000fe20000011606 */
[----:B------:R-:W-:-:S04]  /*1090*/  IMAD R11, R11, R10, RZ ;  /* 0x0000000a0b0b7224 */ /* 0x000fc800078e02ff */
[----:B------:R-:W-:Y:S01]  /*10a0*/  IMAD R6, R12, R10, RZ ;  /* 0x0000000a0c067224 */ /* 0x000fe200078e02ff */
[----:B------:R-:W-:-:S04]  /*10b0*/  ISETP.GE.AND P1, PT, R5, R11, PT ;  /* 0x0000000b0500720c */ /* 0x000fc80003f26270 */
[----:B------:R-:W-:Y:S01]  /*10c0*/  ISETP.GE.OR P1, PT, R16, R6, P1 ;  /* 0x000000061000720c */ /* 0x000fe20000f26670 */
[----:B------:R-:W-:-:S05]  /*10d0*/  IMAD.HI.U32 R6, R5, R2, RZ ;  /* 0x0000000205067227 */ /* 0x000fca00078e00ff */
[----:B------:R-:W-:-:S04]  /*10e0*/  SHF.R.U32.HI R6, RZ, R3, R6 ;  /* 0x00000003ff067219 */ /* 0x000fc80000011606 */
[----:B------:R-:W-:-:S03]  /*10f0*/  SEL R6, R5, R6, !P0 ;  /* 0x0000000605067207 */ /* 0x000fc60004000000 */
[----:B------:R-:W-:Y:S01]  /*1100*/  @!P1 IMAD.HI.U32 R7, R16, R2, RZ ;  /* 0x0000000210079227 */ /* 0x000fe200078e00ff */
[----:B------:R-:W-:-:S04]  /*1110*/  IADD3 R2, PT, PT, -R6, RZ, RZ ;  /* 0x000000ff06027210 */ /* 0x000fc80007ffe1ff */
[----:B------:R-:W-:Y:S01]  /*1120*/  @!P1 SHF.R.U32.HI R3, RZ, R3, R7 ;  /* 0x00000003ff039219 */ /* 0x000fe20000011607 */
[----:B------:R-:W-:Y:S01]  /*1130*/  IMAD R2, R10, R2, R5 ;  /* 0x000000020a027224 */ /* 0x000fe200078e0205 */
[----:B------:R-:W-:Y:S02]  /*1140*/  IADD3 R7, PT, PT, -R5, RZ, RZ ;  /* 0x000000ff05077210 */ /* 0x000fe40007ffe1ff */
[----:B------:R-:W-:-:S03]  /*1150*/  @!P1 SEL R3, R16, R3, !P0 ;  /* 0x0000000310039207 */ /* 0x000fc60004000000 */
[----:B------:R-:W-:Y:S02]  /*1160*/  IMAD R7, R4, R7, R14 ;  /* 0x0000000704077224 */ /* 0x000fe400078e020e */
[--C-:B------:R-:W-:Y:S02]  /*1170*/  @!P1 IMAD.IADD R6, R6, 0x1, -R3.reuse ;  /* 0x0000000106069824 */ /* 0x100fe400078e0a03 */
[----:B------:R-:W-:Y:S01]  /*1180*/  @!P1 IMAD R3, R2, R12, R3 ;  /* 0x0000000c02039224 */ /* 0x000fe200078e0203 */
[----:B------:R-:W-:Y:S01]  /*1190*/  IADD3 R2, PT, PT, -R16, RZ, RZ ;  /* 0x000000ff10027210 */ /* 0x000fe20007ffe1ff */
[----:B------:R-:W-:Y:S02]  /*11a0*/  @!P1 IMAD R5, R6, R10, R16 ;  /* 0x0000000a06059224 */ /* 0x000fe400078e0210 */
[----:B------:R-:W-:Y:S02]  /*11b0*/  @!P1 IMAD.MOV.U32 R16, RZ, RZ, R3 ;  /* 0x000000ffff109224 */ /* 0x000fe400078e0003 */
[----:B------:R-:W-:-:S02]  /*11c0*/  IMAD R2, R9, R2, R15 ;  /* 0x0000000209027224 */ /* 0x000fc400078e020f */
[----:B------:R-:W-:Y:S02]  /*11d0*/  IMAD R14, R5, R4, R7 ;  /* 0x00000004050e7224 */ /* 0x000fe400078e0207 */
[----:B------:R-:W-:Y:S02]  /*11e0*/  IMAD R15, R16, R9, R2 ;  /* 0x00000009100f7224 */ /* 0x000fe400078e0202 */
.L_x_15:
[----:B------:R-:W1:Y:S01]  /*11f0*/  LDCU UR4, c[0x0][0xb30] ;  /* 0x00016600ff0477ac */ /* 0x000e620008000800 */
[----:B------:R-:W2:Y:S08]  /*1200*/  S2UR UR37, SR_CgaCtaId ;  /* 0x00000000002579c3 */ /* 0x000eb00000008800 */
[----:B------:R-:W3:Y:S01]  /*1210*/  LDC R40, c[0x0][0xb24] ;  /* 0x0002c900ff287b82 */ /* 0x000ee20000000800 */
[----:B-1----:R-:W-:-:S09]  /*1220*/  UISETP.NE.AND UP1, UPT, UR4, 0x1, UPT ;  /* 0x000000010400788c */ /* 0x002fd2000bf25270 */
[----:B--2---:R-:W-:Y:S05]  /*1230*/  BRA.U UP1, `(.L_x_16) ;  /* 0x0000000101407547 */ /* 0x004fea000b800000 */
[----:B------:R-:W1:Y:S08]  /*1240*/  LDC.64 R4, c[0x0][0xb10] ;  /* 0x0002c400ff047b82 */ /* 0x000e700000000a00 */
[----:B------:R-:W2:Y:S08]  /*1250*/  LDC.64 R2, c[0x0][0xb18] ;  /* 0x0002c600ff027b82 */ /* 0x000eb00000000a00 */
[----:B------:R-:W4:Y:S08]  /*1260*/  LDC R6, c[0x0][0xb20] ;  /* 0x0002c800ff067b82 */ /* 0x000f300000000800 */
[----:B------:R-:W3:Y:S01]  /*1270*/  LDC R7, c[0x0][0xb0c] ;  /* 0x0002c300ff077b82 */ /* 0x000ee20000000800 */
[----:B-1----:R-:W-:-:S05]  /*1280*/  IMAD.HI.U32 R4, R15, R4, RZ ;  /* 0x000000040f047227 */ /* 0x002fca00078e00ff */
[----:B------:R-:W-:Y:S01]  /*1290*/  SHF.R.U32.HI R4, RZ, R5, R4 ;  /* 0x00000005ff047219 */ /* 0x000fe20000011604 */
[----:B--2---:R-:W-:Y:S01]  /*12a0*/  IMAD.HI.U32 R3, R14, R3, RZ ;  /* 0x000000030e037227 */ /* 0x004fe200078e00ff */
[----:B------:R-:W-:-:S04]  /*12b0*/  ISETP.NE.AND P0, PT, R2, 0x1, PT ;  /* 0x000000010200780c */ /* 0x000fc80003f05270 */
[----:B----4-:R-:W-:-:S04]  /*12c0*/  SHF.R.U32.HI R3, RZ, R6, R3 ;  /* 0x00000006ff037219 */ /* 0x010fc80000011603 */
[----:B------:R-:W-:Y:S02]  /*12d0*/  SEL R3, R14, R3, !P0 ;  /* 0x000000030e037207 */ /* 0x000fe40004000000 */
[----:B---3--:R-:W-:-:S04]  /*12e0*/  ISETP.NE.AND P1, PT, R7, 0x1, PT ;  /* 0x000000010700780c */ /* 0x008fc80003f25270 */
[----:B------:R-:W-:-:S05]  /*12f0*/  SEL R4, R15, R4, !P1 ;  /* 0x000000040f047207 */ /* 0x000fca0004800000 */
[----:B------:R-:W-:Y:S02]  /*1300*/  IMAD.IADD R5, R3, 0x1, -R4 ;  /* 0x0000000103057824 */ /* 0x000fe400078e0a04 */
[----:B------:R-:W-:Y:S02]  /*1310*/  IMAD.IADD R3, R4, 0x1, -R3 ;  /* 0x0000000104037824 */ /* 0x000fe400078e0a03 */
[----:B------:R-:W-:Y:S02]  /*1320*/  IMAD R15, R5, R7, R15 ;  /* 0x00000007050f7224 */ /* 0x000fe400078e020f */
[----:B------:R-:W-:-:S07]  /*1330*/  IMAD R14, R3, R2, R14 ;  /* 0x00000002030e7224 */ /* 0x000fce00078e020e */
.L_x_16:
[----:B------:R-:W-:Y:S01]  /*1340*/  BAR.SYNC.DEFER_BLOCKING 0x0 ;  /* 0x0000000000007b1d */ /* 0x000fe20000010000 */
[----:B------:R-:W-:Y:S01]  /*1350*/  UISETP.NE.AND UP1, UPT, UR8, 0x2, UPT ;  /* 0x000000020800788c */ /* 0x000fe2000bf25270 */
[----:B------:R-:W-:Y:S02]  /*1360*/  ISETP.NE.OR P5, PT, R0, 0x2, !P5 ;  /* 0x000000020000780c */ /* 0x000fe40006fa5670 */
[----:B------:R-:W-:-:S06]  /*1370*/  LOP3.LUT R2, R101, 0x1f, RZ, 0xc0, !PT ;  /* 0x0000001f65027812 */ /* 0x000fcc00078ec0ff */
[----:B------:R-:W-:Y:S05]  /*1380*/  BRA.U UP1, `(.L_x_17) ;  /* 0x0000001101887547 */ /* 0x000fea000b800000 */
[----:B------:R-:W1:Y:S01]  /*1390*/  LDCU UR13, c[0x0][0x38c] ;  /* 0x00007180ff0d77ac */ /* 0x000e620008000800 */
[----:B------:R-:W2:Y:S01]  /*13a0*/  LDC R8, c[0x0][0x370] ;  /* 0x0000dc00ff087b82 */ /* 0x000ea20000000800 */
[----:B------:R-:W-:Y:S01]  /*13b0*/  PLOP3.LUT P1, PT, PT, PT, UP2, 0x80, 0x8 ;  /* 0x000000000008781c */ /* 0x000fe20003f2f028 */
[----:B------:R-:W-:Y:S01]  /*13c0*/  IMAD.MOV.U32 R17, RZ, RZ, 0x1 ;  /* 0x00000001ff117424 */ /* 0x000fe200078e00ff */
[----:B------:R-:W-:Y:S01]  /*13d0*/  ISETP.EQ.OR P4, PT, R2, RZ, P5 ;  /* 0x000000ff0200720c */ /* 0x000fe20002f82670 */
[----:B------:R-:W-:Y:S01]  /*13e0*/  IMAD.MOV.U32 R16, RZ, RZ, RZ ;  /* 0x000000ffff107224 */ /* 0x000fe200078e00ff */
[----:B------:R-:W-:Y:S02]  /*13f0*/  PLOP3.LUT P1, PT, P1, PT, PT, 0x8, 0x80 ;  /* 0x000000000080781c */ /* 0x000fe40000f2e170 */
[----:B------:R-:W-:Y:S01]  /*1400*/  CS2R R12, SRZ ;  /* 0x00000000000c7805 */ /* 0x000fe2000001ff00 */
[----:B------:R-:W-:Y:S01]  /*1410*/  IMAD.MOV.U32 R11, RZ, RZ, 0x1 ;  /* 0x00000001ff0b7424 */ /* 0x000fe200078e00ff */
[----:B------:R-:W4:Y:S01]  /*1420*/  LDC R0, c[0x0][0x374] ;  /* 0x0000dd00ff007b82 */ /* 0x000f220000000800 */
[----:B------:R-:W2:Y:S01]  /*1430*/  LDCU.64 UR22, c[0x0][0x348] ;  /* 0x00006900ff1677ac */ /* 0x000ea20008000a00 */
[----:B------:R-:W-:Y:S01]  /*1440*/  UMOV UR6, URZ ;  /* 0x000000ff00067c82 */ /* 0x000fe20008000000 */
[----:B-1----:R-:W-:-:S04]  /*1450*/  UIADD3 UR5, UPT, UPT, UR13, 0x7f, URZ ;  /* 0x0000007f0d057890 */ /* 0x002fc8000fffe0ff */
[----:B------:R-:W-:-:S04]  /*1460*/  USHF.R.S32.HI UR4, URZ, 0x1f, UR5 ;  /* 0x0000001fff047899 */ /* 0x000fc80008011405 */
[----:B------:R-:W-:-:S04]  /*1470*/  ULEA.HI UR4, UR4, UR5, URZ, 0x7 ;  /* 0x0000000504047291 */ /* 0x000fc8000f8f38ff */
[----:B------:R-:W-:Y:S02]  /*1480*/  USHF.R.S32.HI UR15, URZ, 0x7, UR4 ;  /* 0x00000007ff0f7899 */ /* 0x000fe40008011404 */
[----:B------:R-:W-:Y:S02]  /*1490*/  UIADD3 UR4, UPT, UPT, UR13, -0x1, URZ ;  /* 0xffffffff0d047890 */ /* 0x000fe4000fffe0ff */
[----:B------:R-:W-:Y:S02]  /*14a0*/  UISETP.LT.U32.AND UP0, UPT, UR15, 0x3, UPT ;  /* 0x000000030f00788c */ /* 0x000fe4000bf01070 */
[----:B------:R-:W-:Y:S02]  /*14b0*/  UISETP.GE.U32.AND UP1, UPT, UR4, -0xff, UPT ;  /* 0xffffff010400788c */ /* 0x000fe4000bf26070 */
[----:B------:R-:W-:Y:S02]  /*14c0*/  USEL UR14, UR15, 0x3, UP0 ;  /* 0x000000030f0e7887 */ /* 0x000fe40008000000 */
[----:B------:R-:W-:-:S02]  /*14d0*/  UIADD3 UR13, UPT, UPT, UR13, 0xfe, URZ ;  /* 0x000000fe0d0d7890 */ /* 0x000fc4000fffe0ff */
[----:B------:R-:W-:Y:S02]  /*14e0*/  UIADD3 UR5, UPT, UPT, UR14, -0x1, URZ ;  /* 0xffffffff0e057890 */ /* 0x000fe4000fffe0ff */
[----:B------:R-:W-:-:S03]  /*14f0*/  UIADD3 UR7, UPT, UPT, UR15, -UR14, URZ ;  /* 0x8000000e0f077290 */ /* 0x000fc6000fffe0ff */
[----:B------:R-:W-:-:S04]  /*1500*/  @UP1 UIADD3 UR5, UPT, UPT, UR14, URZ, URZ ;  /* 0x000000ff0e051290 */ /* 0x000fc8000fffe0ff */
[----:B--2---:R-:W-:-:S12]  /*1510*/  UIADD3 UR5, UPT, UPT, UR5, 0x1, URZ ;  /* 0x0000000105057890 */ /* 0x004fd8000fffe0ff */
.L_x_35:
[----:B------:R-:W-:Y:S01]  /*1520*/  UISETP.NE.AND UP0, UPT, UR37, URZ, UPT ;  /* 0x000000ff2500728c */ /* 0x000fe2000bf05270 */
[----:B------:R-:W1:Y:S08]  /*1530*/  S2UR UR37, SR_CgaCtaId ;  /* 0x00000000002579c3 */ /* 0x000e700000008800 */
[----:B------:R-:W-:Y:S05]  /*1540*/  BRA.U UP0, `(.L_x_18) ;  /* 0x0000000100347547 */ /* 0x000fea000b800000 */
[----:B------:R-:W2:Y:S01]  /*1550*/  S2R R2, SR_CgaCtaId ;  /* 0x0000000000027919 */ /* 0x000ea20000008800 */
[----:B------:R-:W-:-:S04]  /*1560*/  MOV R3, 0x400 ;  /* 0x0000040000037802 */ /* 0x000fc80000000f00 */
[----:B--2---:R-:W-:Y:S02]  /*1570*/  LEA R2, R2, R3, 0x18 ;  /* 0x0000000302027211 */ /* 0x004fe400078ec0ff */
[----:B------:R-:W-:-:S03]  /*1580*/  SHF.L.U32 R3, R11, 0x1f, RZ ;  /* 0x0000001f0b037819 */ /* 0x000fc600000006ff */
[----:B------:R-:W-:-:S04]  /*1590*/  IMAD R2, R12, 0x8, R2 ;  /* 0x000000080c027824 */ /* 0x000fc800078e0202 */
[----:B------:R-:W2:Y:S02]  /*15a0*/  SYNCS.PHASECHK.TRANS64.TRYWAIT P0, [R2+URZ+0xf0], R3 ;  /* 0x0000f003020075a7 */ /* 0x000ea400080011ff */
[----:B--2---:R-:W-:Y:S05]  /*15b0*/  @!P0 BRA `(.L_x_19) ;  /* 0x0000007800508947 */ /* 0x004fea0003800000 */
.L_x_130:
[----:B------:R-:W-:Y:S01]  /*15c0*/  VIADD R12, R12, 0x1 ;  /* 0x000000010c0c7836 */ /* 0x000fe20000000000 */
[----:B------:R2:W-:Y:S04]  /*15d0*/  SYNCS.ARRIVE.TRANS64.A1T0 RZ, [R2+URZ+0xe0], RZ ;  /* 0x0000e0ff02ff79a7 */ /* 0x0005e800081000ff */
[----:B------:R-:W-:-:S04]  /*15e0*/  ISETP.NE.AND P0, PT, R12, 0x2, PT ;  /* 0x000000020c00780c */ /* 0x000fc80003f05270 */
[----:B------:R-:W-:Y:S02]  /*15f0*/  SEL R12, R12, RZ, P0 ;  /* 0x000000ff0c0c7207 */ /* 0x000fe40000000000 */
[----:B--2---:R-:W-:-:S04]  /*1600*/  SEL R2, RZ, 0x1, P0 ;  /* 0x00000001ff027807 */ /* 0x004fc80000000000 */
[----:B------:R-:W-:-:S07]  /*1610*/  LOP3.LUT R11, R11, R2, RZ, 0x3c, !PT ;  /* 0x000000020b0b7212 */ /* 0x000fce00078e3cff */
.L_x_18:
[----:B------:R-:W-:Y:S01]  /*1620*/  UMOV UR4, 0x400 ;  /* 0x0000040000047882 */ /* 0x000fe20000000000 */
[----:B------:R-:W-:Y:S01]  /*1630*/  SHF.L.U32 R2, R17, 0x1f, RZ ;  /* 0x0000001f11027819 */ /* 0x000fe200000006ff */
[----:B-1----:R-:W-:Y:S01]  /*1640*/  ULEA UR4, UR37, UR4, 0x18 ;  /* 0x0000000425047291 */ /* 0x002fe2000f8ec0ff */
[----:B------:R-:W-:Y:S01]  /*1650*/  R2UR UR35, R15 ;  /* 0x000000000f2372ca */ /* 0x000fe200000e0000 */
[----:B------:R-:W-:Y:S01]  /*1660*/  UISETP.GE.U32.AND UP0, UPT, UR13, 0xff, UPT ;  /* 0x000000ff0d00788c */ /* 0x000fe2000bf06070 */
[----:B------:R-:W-:Y:S01]  /*1670*/  R2UR UR19, R14 ;  /* 0x000000000e1372ca */ /* 0x000fe200000e0000 */
[----:B------:R-:W-:Y:S01]  /*1680*/  ULEA UR8, UR6, UR4, 0x3 ;  /* 0x0000000406087291 */ /* 0x000fe2000f8e18ff */
[----:B------:R-:W-:-:S08]  /*1690*/  UMOV UR29, URZ ;  /* 0x000000ff001d7c82 */ /* 0x000fd00008000000 */
[----:B------:R1:W2:Y:S01]  /*16a0*/  SYNCS.PHASECHK.TRANS64.TRYWAIT P0, [UR8+0x18], R2 ;  /* 0x00001802ff0075a7 */ /* 0x0002a20008001108 */
[----:B------:R-:W-:Y:S02]  /*16b0*/  USHF.L.U32 UR35, UR35, 0x7, URZ ;  /* 0x0000000723237899 */ /* 0x000fe400080006ff */
[----:B------:R-:W-:Y:S01]  /*16c0*/  USHF.L.U32 UR19, UR19, 0x7, URZ ;  /* 0x0000000713137899 */ /* 0x000fe200080006ff */
[----:B------:R-:W-:Y:S11]  /*16d0*/  BRA.U !UP0, `(.L_x_20) ;  /* 0x0000000108d47547 */ /* 0x000ff6000b800000 */
[----:B------:R-:W-:Y:S01]  /*16e0*/  UMOV UR21, URZ ;  /* 0x000000ff00157c82 */ /* 0x000fe20008000000 */
[----:B------:R-:W-:-:S05]  /*16f0*/  UMOV UR42, UR6 ;  /* 0x00000006002a7c82 */ /* 0x000fca0008000000 */
.L_x_25:
[----:B-1----:R-:W-:Y:S01]  /*1700*/  ULEA UR33, UR42, UR4, 0x3 ;  /* 0x000000042a217291 */ /* 0x002fe2000f8e18ff */
[----:B--2---:R-:W-:Y:S01]  /*1710*/  @!P5 MOV R3, 0x10000 ;  /* 0x000100000003d802 */ /* 0x004fe20000000f00 */
[----:B--2---:R-:W-:Y:S10]  /*1720*/  @P0 BRA `(.L_x_21) ;  /* 0x00000000000c0947 */ /* 0x004ff40003800000 */
[----:B------:R-:W-:-:S04]  /*1730*/  SHF.L.U32 R4, R17, 0x1f, RZ ;  /* 0x0000001f11047819 */ /* 0x000fc800000006ff */
[----:B------:R-:W2:Y:S02]  /*1740*/  SYNCS.PHASECHK.TRANS64.TRYWAIT P0, [UR33+0x18], R4 ;  /* 0x00001804ff0075a7 */ /* 0x000ea40008001121 */
[----:B--2---:R-:W-:Y:S05]  /*1750*/  @!P0 BRA `(.L_x_22) ;  /* 0x0000007400fc8947 */ /* 0x004fea0003800000 */
.L_x_21:
[----:B------:R2:W-:Y:S01]  /*1760*/  @!P5 SYNCS.ARRIVE.TRANS64 RZ, [UR33], R3 ;  /* 0x00000003ffffd9a7 */ /* 0x0005e20008000021 */
[----:B------:R-:W-:Y:S04]  /*1770*/  BSSY.RECONVERGENT B0, `(.L_x_23) ;  /* 0x0000003000007945 */ /* 0x000fe80003800200 */
[----:B------:R-:W-:Y:S05]  /*1780*/  @P4 BRA `(.L_x_24) ;  /* 0x0000000000044947 */ /* 0x000fea0003800000 */
[----:B------:R-:W-:Y:S05]  /*1790*/  BPT.TRAP 0x1 ;  /* 0x000000040000795c */ /* 0x000fea0000300000 */
.L_x_24:
[----:B------:R-:W-:Y:S05]  /*17a0*/  BSYNC.RECONVERGENT B0 ;  /* 0x0000000000007941 */ /* 0x000fea0003800200 */
.L_x_23:
[----:B------:R-:W-:Y:S02]  /*17b0*/  UIADD3 UR6, UPT, UPT, UR42, 0x1, URZ ;  /* 0x000000012a067890 */ /* 0x000fe4000fffe0ff */
[----:B------:R-:W-:Y:S02]  /*17c0*/  UIADD3 UR40, UP1, UPT, UR22, 0x80, URZ ;  /* 0x0000008016287890 */ /* 0x000fe4000ff3e0ff */
[----:B------:R-:W-:Y:S02]  /*17d0*/  UISETP.NE.AND UP0, UPT, UR6, 0x3, UPT ;  /* 0x000000030600788c */ /* 0x000fe4000bf05270 */
[----:B------:R-:W-:Y:S02]  /*17e0*/  USHF.L.U32 UR34, UR21, 0x7, URZ ;  /* 0x0000000715227899 */ /* 0x000fe400080006ff */
[----:B------:R-:W-:Y:S02]  /*17f0*/  USEL UR9, URZ, 0x1, UP0 ;  /* 0x00000001ff097887 */ /* 0x000fe40008000000 */
[----:B------:R-:W-:-:S02]  /*1800*/  USEL UR6, UR6, URZ, UP0 ;  /* 0x000000ff06067287 */ /* 0x000fc40008000000 */
[----:B------:R-:W-:Y:S02]  /*1810*/  UIADD3 UR38, UP0, UPT, UR22, 0x180, URZ ;  /* 0x0000018016267890 */ /* 0x000fe4000ff1e0ff */
[----:B------:R-:W-:Y:S01]  /*1820*/  ULEA UR8, UR6, UR4, 0x3 ;  /* 0x0000000406087291 */ /* 0x000fe2000f8e18ff */
[----:B------:R-:W-:Y:S01]  /*1830*/  LOP3.LUT R17, R17, UR9, RZ, 0x3c, !PT ;  /* 0x0000000911117c12 */ /* 0x000fe2000f8e3cff */
[----:B------:R-:W-:Y:S02]  /*1840*/  UIADD3.X UR41, UPT, UPT, URZ, UR23, URZ, UP1, !UPT ;  /* 0x00000017ff297290 */ /* 0x000fe40008ffe4ff */
[----:B------:R-:W-:Y:S01]  /*1850*/  UIADD3 UR26, UPT, UPT, UR34, 0x40, URZ ;  /* 0x00000040221a7890 */ /* 0x000fe2000fffe0ff */
[----:B-1----:R-:W-:Y:S01]  /*1860*/  SHF.L.U32 R2, R17, 0x1f, RZ ;  /* 0x0000001f11027819 */ /* 0x002fe200000006ff */
[----:B------:R-:W-:Y:S01]  /*1870*/  UIADD3.X UR39, UPT, UPT, URZ, UR23, URZ, UP0, !UPT ;  /* 0x00000017ff277290 */ /* 0x000fe200087fe4ff */
[----:B------:R-:W-:Y:S02]  /*1880*/  UMOV UR30, 0x0 ;  /* 0x00000000001e7882 */ /* 0x000fe40000000000 */
[----:B------:R1:W1:Y:S01]  /*1890*/  SYNCS.PHASECHK.TRANS64.TRYWAIT P0, [UR8+0x18], R2 ;  /* 0x00001802ff0075a7 */ /* 0x0002620008001108 */
[----:B------:R-:W-:Y:S01]  /*18a0*/  ULEA UR8, UR42, UR4, 0xf ;  /* 0x000000042a087291 */ /* 0x000fe2000f8e78ff */
[----:B------:R-:W-:Y:S01]  /*18b0*/  UMOV UR31, 0x10000000 ;  /* 0x10000000001f7882 */ /* 0x000fe20000000000 */
[----:B------:R-:W-:-:S02]  /*18c0*/  UMOV UR25, UR33 ;  /* 0x0000002100197c82 */ /* 0x000fc40008000000 */
[----:B------:R-:W-:Y:S02]  /*18d0*/  UIADD3 UR32, UPT, UPT, UR8, 0x8400, URZ ;  /* 0x0000840008207890 */ /* 0x000fe4000fffe0ff */
[----:B------:R-:W-:Y:S02]  /*18e0*/  UIADD3 UR24, UPT, UPT, UR8, 0xc400, URZ ;  /* 0x0000c40008187890 */ /* 0x000fe4000fffe0ff */
[----:B------:R-:W-:Y:S02]  /*18f0*/  UIADD3 UR16, UPT, UPT, UR8, 0x20400, URZ ;  /* 0x0002040008107890 */ /* 0x000fe4000fffe0ff */
[----:B------:R-:W-:Y:S01]  /*1900*/  UIADD3 UR8, UPT, UPT, UR8, 0x24400, URZ ;  /* 0x0002440008087890 */ /* 0x000fe2000fffe0ff */
[----:B------:R-:W-:Y:S01]  /*1910*/  UMOV UR27, UR35 ;  /* 0x00000023001b7c82 */ /* 0x000fe20008000000 */
[----:B------:R-:W-:Y:S01]  /*1920*/  UMOV UR28, UR36 ;  /* 0x00000024001c7c82 */ /* 0x000fe20008000000 */
[----:B------:R-:W-:Y:S01]  /*1930*/  UMOV UR17, UR33 ;  /* 0x0000002100117c82 */ /* 0x000fe20008000000 */
[----:B------:R-:W-:Y:S01]  /*1940*/  UMOV UR20, UR36 ;  /* 0x0000002400147c82 */ /* 0x000fe20008000000 */
[----:B------:R-:W-:Y:S01]  /*1950*/  UMOV UR18, UR34 ;  /* 0x0000002200127c82 */ /* 0x000fe20008000000 */
[----:B------:R1:W-:Y:S01]  /*1960*/  UTMALDG.3D [UR32], [UR40], desc[UR30] ;  /* 0x00001e20280075b4 */ /* 0x0003e20008011000 */
[----:B------:R-:W-:Y:S01]  /*1970*/  UMOV UR11, UR19 ;  /* 0x00000013000b7c82 */ /* 0x000fe20008000000 */
[----:B------:R-:W-:Y:S01]  /*1980*/  UMOV UR12, UR36 ;  /* 0x00000024000c7c82 */ /* 0x000fe20008000000 */
[----:B------:R-:W-:Y:S01]  /*1990*/  UMOV UR9, UR33 ;  /* 0x0000002100097c82 */ /* 0x000fe20008000000 */
[----:B------:R-:W-:Y:S01]  /*19a0*/  UMOV UR10, UR26 ;  /* 0x0000001a000a7c82 */ /* 0x000fe20008000000 */
[----:B------:R-:W-:Y:S01]  /*19b0*/  UIADD3 UR21, UPT, UPT, UR21, 0x1, URZ ;  /* 0x0000000115157890 */ /* 0x000fe2000fffe0ff */
[----:B------:R-:W-:Y:S01]  /*19c0*/  UMOV UR29, UR5 ;  /* 0x00000005001d7c82 */ /* 0x000fe20008000000 */
[----:B------:R1:W-:Y:S02]  /*19d0*/  UTMALDG.3D [UR24], [UR40], desc[UR30] ;  /* 0x00001e18280075b4 */ /* 0x0003e40008011000 */
[----:B------:R-:W-:Y:S01]  /*19e0*/  UISETP.NE.AND UP0, UPT, UR21, UR5, UPT ;  /* 0x000000051500728c */ /* 0x000fe2000bf05270 */
[----:B------:R-:W-:Y:S01]  /*19f0*/  UMOV UR42, UR6 ;  /* 0x00000006002a7c82 */ /* 0x000fe20008000000 */
[----:B------:R1:W-:Y:S01]  /*1a00*/  UTMALDG.3D [UR16], [UR38], desc[UR30] ;  /* 0x00001e10260075b4 */ /* 0x0003e20008011000 */
[----:B------:R1:W-:Y:S06]  /*1a10*/  UTMALDG.3D [UR8], [UR38], desc[UR30] ;  /* 0x00001e08260075b4 */ /* 0x0003ec0008011000 */
[----:B------:R-:W-:Y:S05]  /*1a20*/  BRA.U UP0, `(.L_x_25) ;  /* 0xfffffffd00347547 */ /* 0x000fea000b83ffff */
.L_x_20:
[----:B-1----:R-:W-:Y:S01]  /*1a30*/  ULEA UR8, UR6, UR4, 0x3 ;  /* 0x0000000406087291 */ /* 0x002fe2000f8e18ff */
[----:B------:R-:W-:Y:S01]  /*1a40*/  SHF.L.U32 R2, R17, 0x1f, RZ ;  /* 0x0000001f11027819 */ /* 0x000fe200000006ff */
[----:B------:R-:W-:Y:S01]  /*1a50*/  @!P1 SYNCS.ARRIVE.TRANS64.A1T0 RZ, [UR4+0x78], RZ ;  /* 0x000078ffffff99a7 */ /* 0x000fe20008100004 */
[----:B------:R-:W-:-:S06]  /*1a60*/  UISETP.GT.AND UP0, UPT, UR15, UR14, UPT ;  /* 0x0000000e0f00728c */ /* 0x000fcc000bf04270 */
[----:B--2---:R1:W2:Y:S03]  /*1a70*/  SYNCS.PHASECHK.TRANS64.TRYWAIT P0, [UR8+0x18], R2 ;  /* 0x00001802ff0075a7 */ /* 0x0042a60008001108 */
[----:B------:R-:W-:Y:S05]  /*1a80*/  BRA.U !UP0, `(.L_x_26) ;  /* 0x0000000108d07547 */ /* 0x000fea000b800000 */
[----:B------:R-:W-:Y:S01]  /*1a90*/  UIADD3 UR21, UPT, UPT, UR7, UR29, URZ ;  /* 0x0000001d07157290 */ /* 0x000fe2000fffe0ff */
[----:B------:R-:W-:-:S11]  /*1aa0*/  UMOV UR42, UR6 ;  /* 0x00000006002a7c82 */ /* 0x000fd60008000000 */
.L_x_31:
[----:B-1----:R-:W-:Y:S01]  /*1ab0*/  ULEA UR33, UR42, UR4, 0x3 ;  /* 0x000000042a217291 */ /* 0x002fe2000f8e18ff */
[----:B--2---:R-:W-:Y:S01]  /*1ac0*/  @!P5 MOV R3, 0x10000 ;  /* 0x000100000003d802 */ /* 0x004fe20000000f00 */
[----:B--2---:R-:W-:Y:S10]  /*1ad0*/  @P0 BRA `(.L_x_27) ;  /* 0x00000000000c0947 */ /* 0x004ff40003800000 */
[----:B------:R-:W-:-:S04]  /*1ae0*/  SHF.L.U32 R4, R17, 0x1f, RZ ;  /* 0x0000001f11047819 */ /* 0x000fc800000006ff */
[----:B------:R-:W2:Y:S02]  /*1af0*/  SYNCS.PHASECHK.TRANS64.TRYWAIT P0, [UR33+0x18], R4 ;  /* 0x00001804ff0075a7 */ /* 0x000ea40008001121 */
[----:B--2---:R-:W-:Y:S05]  /*1b00*/  @!P0 BRA `(.L_x_28) ;  /* 0x0000007400288947 */ /* 0x004fea0003800000 */
.L_x_27:
[----:B------:R2:W-:Y:S01]  /*1b10*/  @!P5 SYNCS.ARRIVE.TRANS64 RZ, [UR33], R3 ;  /* 0x00000003ffffd9a7 */ /* 0x0005e20008000021 */
[----:B------:R-:W-:Y:S04]  /*1b20*/  BSSY.RECONVERGENT B0, `(.L_x_29) ;  /* 0x0000003000007945 */ /* 0x000fe80003800200 */
[----:B------:R-:W-:Y:S05]  /*1b30*/  @P4 BRA `(.L_x_30) ;  /* 0x0000000000044947 */ /* 0x000fea0003800000 */
[----:B------:R-:W-:Y:S05]  /*1b40*/  BPT.TRAP 0x1 ;  /* 0x000000040000795c */ /* 0x000fea0000300000 */
.L_x_30:
[----:B------:R-:W-:Y:S05]  /*1b50*/  BSYNC.RECONVERGENT B0 ;  /* 0x0000000000007941 */ /* 0x000fea0003800200 */
.L_x_29:
        /* <DEDUP_REMOVED lines=31> */
[----:B------:R-:W-:Y:S01]  /*1d50*/  UMOV UR10, UR26 ;  /* 0x0000001a000a7c82 */ /* 0x000fe20008000000 */
[----:B------:R-:W-:Y:S01]  /*1d60*/  UIADD3 UR29, UPT, UPT, UR29, 0x1, URZ ;  /* 0x000000011d1d7890 */ /* 0x000fe2000fffe0ff */
[----:B------:R1:W-:Y:S01]  /*1d70*/  UTMALDG.3D [UR24], [UR40], desc[UR30] ;  /* 0x00001e18280075b4 */ /* 0x0003e20008011000 */
[----:B------:R-:W-:-:S02]  /*1d80*/  UMOV UR42, UR6 ;  /* 0x00000006002a7c82 */ /* 0x000fc40008000000 */
[----:B------:R-:W-:Y:S01]  /*1d90*/  UISETP.NE.AND UP0, UPT, UR29, UR21, UPT ;  /* 0x000000151d00728c */ /* 0x000fe2000bf05270 */
[----:B------:R1:W-:Y:S01]  /*1da0*/  UTMALDG.3D [UR16], [UR38], desc[UR30] ;  /* 0x00001e10260075b4 */ /* 0x0003e20008011000 */
[----:B------:R1:W-:Y:S07]  /*1db0*/  UTMALDG.3D [UR8], [UR38], desc[UR30] ;  /* 0x00001e08260075b4 */ /* 0x0003ee0008011000 */
[----:B------:R-:W-:Y:S05]  /*1dc0*/  BRA.U UP0, `(.L_x_31) ;  /* 0xfffffffd00387547 */ /* 0x000fea000b83ffff */
.L_x_26:
[C---:B-1----:R-:W-:Y:S01]  /*1dd0*/  LEA R2, R16.reuse, UR4, 0x3 ;  /* 0x0000000410027c11 */ /* 0x042fe2000f8e18ff */
[----:B------:R-:W-:Y:S01]  /*1de0*/  NOP ;  /* 0x0000000000007918 */ /* 0x000fe20000000000 */
[----:B--2---:R-:W-:Y:S02]  /*1df0*/  SHF.L.U32 R3, R13, 0x1f, RZ ;  /* 0x0000001f0d037819 */ /* 0x004fe400000006ff */
[----:B------:R-:W-:Y:S02]  /*1e00*/  LEA R4, R16, UR4, 0x4 ;  /* 0x0000000410047c11 */ /* 0x000fe4000f8e20ff */
[----:B------:R-:W1:Y:S02]  /*1e10*/  SYNCS.PHASECHK.TRANS64.TRYWAIT P0, [R2+URZ+0x80], R3 ;  /* 0x00008003020075a7 */ /* 0x000e6400080011ff */
[----:B-1----:R-:W-:Y:S05]  /*1e20*/  @!P0 BRA `(.L_x_32) ;  /* 0x0000007000788947 */ /* 0x002fea0003800000 */
.L_x_133:
[----:B------:R-:W2:Y:S01]  /*1e30*/  LDS.128 R4, [R4+0x110] ;  /* 0x0001100004047984 */ /* 0x000ea20000000c00 */
[----:B---3--:R-:W-:Y:S01]  /*1e40*/  ISETP.GE.AND P0, PT, R40, 0x1, PT ;  /* 0x000000012800780c */ /* 0x008fe20003f06270 */
[----:B-1----:R-:W-:Y:S01]  /*1e50*/  VIADD R2, R2, 0x90 ;  /* 0x0000009002027836 */ /* 0x002fe20000000000 */
[----:B------:R-:W-:Y:S01]  /*1e60*/  @!PT LDS RZ, [RZ] ;  /* 0x00000000fffff984 */ /* 0x000fe20000000800 */
[----:B------:R-:W-:Y:S01]  /*1e70*/  @!PT LDS RZ, [RZ] ;  /* 0x00000000fffff984 */ /* 0x000fe20000000800 */
[----:B------:R-:W-:Y:S01]  /*1e80*/  @!PT LDS RZ, [RZ] ;  /* 0x00000000fffff984 */ /* 0x000fe20000000800 */
[----:B------:R-:W-:Y:S01]  /*1e90*/  @!PT LDS RZ, [RZ] ;  /* 0x00000000fffff984 */ /* 0x000fe20000000800 */
[----:B------:R1:W-:Y:S06]  /*1ea0*/  MEMBAR.ALL.CTA ;  /* 0x0000000000007992 */ /* 0x0003ec0000008000 */
[----:B-1----:R-:W1:Y:S01]  /*1eb0*/  FENCE.VIEW.ASYNC.S ;  /* 0x00000000000073c6 */ /* 0x002e620000000000 */
[----:B------:R-:W-:-:S04]  /*1ec0*/  PRMT R2, RZ, 0x654, R2 ;  /* 0x00000654ff027816 */ /* 0x000fc80000000002 */
[----:B-1----:R1:W-:Y:S01]  /*1ed0*/  SYNCS.ARRIVE.TRANS64.RED.A1T0 RZ, [R2+URZ], RZ ;  /* 0x000000ff02ff79a7 */ /* 0x0023e200081004ff */
[----:B--2---:R-:W-:-:S13]  /*1ee0*/  LOP3.LUT P2, RZ, R6, 0x1, RZ, 0xc0, !PT ;  /* 0x0000000106ff7812 */ /* 0x004fda000784c0ff */
[----:B------:R-:W-:Y:S01]  /*1ef0*/  @P2 SHF.R.U32.HI R3, RZ, 0x10, R5 ;  /* 0x00000010ff032819 */ /* 0x000fe20000011605 */
[----:B------:R-:W-:Y:S01]  /*1f00*/  VOTEU.ANY UP0, P2 ;  /* 0x0000000000ff7886 */ /* 0x000fe20001000100 */
[----:B------:R-:W-:Y:S02]  /*1f10*/  @P2 MOV R10, R4 ;  /* 0x00000004000a2202 */ /* 0x000fe40000000f00 */
[----:B------:R-:W-:Y:S02]  /*1f20*/  @P2 R2UR.BROADCAST UR8, R3 ;  /* 0x00000000030822ca */ /* 0x000fe400008e0000 */
[----:B------:R-:W-:-:S11]  /*1f30*/  @P2 LOP3.LUT R9, R5, 0xffff, RZ, 0xc0, !PT ;  /* 0x0000ffff05092812 */ /* 0x000fd600078ec0ff */
[----:B------:R-:W-:Y:S01]  /*1f40*/  @UP0 UMOV UR36, UR8 ;  /* 0x0000000800240c82 */ /* 0x000fe20008000000 */
[----:B-1----:R-:W-:Y:S05]  /*1f50*/  @!P0 BRA `(.L_x_33) ;  /* 0x0000000000b88947 */ /* 0x002fea0003800000 */
[----:B------:R-:W4:Y:S01]  /*1f60*/  LDC.64 R4, c[0x0][0xb18] ;  /* 0x0002c600ff047b82 */ /* 0x000f220000000a00 */
[----:B------:R-:W-:-:S07]  /*1f70*/  ISETP.NE.AND P3, PT, R40, 0x1, PT ;  /* 0x000000012800780c */ /* 0x000fce0003f65270 */
[----:B------:R-:W1:Y:S08]  /*1f80*/  LDC.64 R6, c[0x0][0xb10] ;  /* 0x0002c400ff067b82 */ /* 0x000e700000000a00 */
[----:B------:R-:W2:Y:S08]  /*1f90*/  LDC R14, c[0x0][0xb20] ;  /* 0x0002c800ff0e7b82 */ /* 0x000eb00000000800 */
[----:B------:R-:W3:Y:S01]  /*1fa0*/  LDC R15, c[0x0][0xb0c] ;  /* 0x0002c300ff0f7b82 */ /* 0x000ee20000000800 */
[----:B----4-:R-:W-:Y:S01]  /*1fb0*/  IMAD.HI.U32 R19, R0, R5, RZ ;  /* 0x0000000500137227 */ /* 0x010fe200078e00ff */
[----:B------:R-:W-:-:S03]  /*1fc0*/  ISETP.NE.AND P0, PT, R4, 0x1, PT ;  /* 0x000000010400780c */ /* 0x000fc60003f05270 */
[----:B------:R-:W-:-:S03]  /*1fd0*/  IMAD.HI.U32 R5, R9, R5, RZ ;  /* 0x0000000509057227 */ /* 0x000fc600078e00ff */
[----:B------:R-:W4:Y:S01]  /*1fe0*/  LDC.64 R2, c[0x0][0xb28] ;  /* 0x0002ca00ff027b82 */ /* 0x000f220000000a00 */
[----:B-1----:R-:W-:-:S04]  /*1ff0*/  IMAD.HI.U32 R20, R8, R6, RZ ;  /* 0x0000000608147227 */ /* 0x002fc800078e00ff */
[----:B------:R-:W-:Y:S01]  /*2000*/  IMAD.HI.U32 R21, R10, R6, RZ ;  /* 0x000000060a157227 */ /* 0x000fe200078e00ff */
[----:B------:R-:W-:Y:S02]  /*2010*/  SHF.R.U32.HI R20, RZ, R7, R20 ;  /* 0x00000007ff147219 */ /* 0x000fe40000011614 */
[-C--:B--2---:R-:W-:Y:S02]  /*2020*/  SHF.R.U32.HI R19, RZ, R14.reuse, R19 ;  /* 0x0000000eff137219 */ /* 0x084fe40000011613 */
[----:B------:R-:W-:Y:S02]  /*2030*/  SHF.R.U32.HI R5, RZ, R14, R5 ;  /* 0x0000000eff057219 */ /* 0x000fe40000011605 */
[----:B------:R-:W-:Y:S02]  /*2040*/  SEL R19, R0, R19, !P0 ;  /* 0x0000001300137207 */ /* 0x000fe40004000000 */
[----:B------:R-:W-:Y:S02]  /*2050*/  SHF.R.U32.HI R21, RZ, R7, R21 ;  /* 0x00000007ff157219 */ /* 0x000fe40000011615 */
[----:B---3--:R-:W-:-:S02]  /*2060*/  ISETP.NE.AND P1, PT, R15, 0x1, PT ;  /* 0x000000010f00780c */ /* 0x008fc40003f25270 */
[----:B------:R-:W-:Y:S02]  /*2070*/  SEL R5, R9, R5, !P0 ;  /* 0x0000000509057207 */ /* 0x000fe40004000000 */
[----:B------:R-:W-:Y:S02]  /*2080*/  SEL R20, R8, R20, !P1 ;  /* 0x0000001408147207 */ /* 0x000fe40004800000 */
[----:B------:R-:W-:Y:S01]  /*2090*/  SEL R21, R10, R21, !P1 ;  /* 0x000000150a157207 */ /* 0x000fe20004800000 */
[----:B----4-:R-:W-:-:S04]  /*20a0*/  IMAD.HI.U32 R18, R19, R2, RZ ;  /* 0x0000000213127227 */ /* 0x010fc800078e00ff */
        /* <DEDUP_REMOVED lines=10> */
[----:B------:R-:W-:-:S04]  /*2150*/  @!P0 IMAD.HI.U32 R7, R21, R2, RZ ;  /* 0x0000000215078227 */ /* 0x000fc800078e00ff */
[----:B------:R-:W-:Y:S01]  /*2160*/  IMAD.MOV R2, RZ, RZ, -R6 ;  /* 0x000000ffff027224 */ /* 0x000fe200078e0a06 */
[----:B------:R-:W-:Y:S02]  /*2170*/  @!P0 SHF.R.U32.HI R3, RZ, R3, R7 ;  /* 0x00000003ff038219 */ /* 0x000fe40000011607 */
[----:B------:R-:W-:Y:S01]  /*2180*/  IADD3 R7, PT, PT, -R5, RZ, RZ ;  /* 0x000000ff05077210 */ /* 0x000fe20007ffe1ff */
[----:B------:R-:W-:Y:S01]  /*2190*/  IMAD R2, R40, R2, R5 ;  /* 0x0000000228027224 */ /* 0x000fe200078e0205 */
        /* <DEDUP_REMOVED lines=10> */
.L_x_33:
[----:B------:R-:W1:Y:S02]  /*2240*/  LDCU UR8, c[0x0][0xb30] ;  /* 0x00016600ff0877ac */ /* 0x000e640008000800 */
[----:B-1----:R-:W-:-:S09]  /*2250*/  UISETP.NE.AND UP0, UPT, UR8, 0x1, UPT ;  /* 0x000000010800788c */ /* 0x002fd2000bf05270 */
[----:B------:R-:W-:Y:S05]  /*2260*/  BRA.U UP0, `(.L_x_34) ;  /* 0x0000000100407547 */ /* 0x000fea000b800000 */
[----:B------:R-:W1:Y:S08]  /*2270*/  LDC.64 R4, c[0x0][0xb10] ;  /* 0x0002c400ff047b82 */ /* 0x000e700000000a00 */
[----:B------:R-:W2:Y:S08]  /*2280*/  LDC.64 R2, c[0x0][0xb18] ;  /* 0x0002c600ff027b82 */ /* 0x000eb00000000a00 */
[----:B------:R-:W3:Y:S08]  /*2290*/  LDC R6, c[0x0][0xb20] ;  /* 0x0002c800ff067b82 */ /* 0x000ef00000000800 */
[----:B------:R-:W4:Y:S01]  /*22a0*/  LDC R7, c[0x0][0xb0c] ;  /* 0x0002c300ff077b82 */ /* 0x000f220000000800 */
[----:B-1----:R-:W-:-:S05]  /*22b0*/  IMAD.HI.U32 R4, R10, R4, RZ ;  /* 0x000000040a047227 */ /* 0x002fca00078e00ff */
[----:B------:R-:W-:Y:S01]  /*22c0*/  SHF.R.U32.HI R4, RZ, R5, R4 ;  /* 0x00000005ff047219 */ /* 0x000fe20000011604 */
[----:B--2---:R-:W-:Y:S01]  /*22d0*/  IMAD.HI.U32 R3, R9, R3, RZ ;  /* 0x0000000309037227 */ /* 0x004fe200078e00ff */
[----:B------:R-:W-:-:S04]  /*22e0*/  ISETP.NE.AND P0, PT, R2, 0x1, PT ;  /* 0x000000010200780c */ /* 0x000fc80003f05270 */
[----:B---3--:R-:W-:-:S04]  /*22f0*/  SHF.R.U32.HI R3, RZ, R6, R3 ;  /* 0x00000006ff037219 */ /* 0x008fc80000011603 */
[----:B------:R-:W-:Y:S02]  /*2300*/  SEL R3, R9, R3, !P0 ;  /* 0x0000000309037207 */ /* 0x000fe40004000000 */
[----:B----4-:R-:W-:-:S04]  /*2310*/  ISETP.NE.AND P1, PT, R7, 0x1, PT ;  /* 0x000000010700780c */ /* 0x010fc80003f25270 */
[----:B------:R-:W-:-:S05]  /*2320*/  SEL R4, R10, R4, !P1 ;  /* 0x000000040a047207 */ /* 0x000fca0004800000 */
[----:B------:R-:W-:Y:S02]  /*2330*/  IMAD.IADD R5, R3, 0x1, -R4 ;  /* 0x0000000103057824 */ /* 0x000fe400078e0a04 */
[----:B------:R-:W-:Y:S02]  /*2340*/  IMAD.IADD R3, R4, 0x1, -R3 ;  /* 0x0000000104037824 */ /* 0x000fe400078e0a03 */
[----:B------:R-:W-:Y:S02]  /*2350*/  IMAD R10, R5, R7, R10 ;  /* 0x00000007050a7224 */ /* 0x000fe400078e020a */
[----:B------:R-:W-:-:S07]  /*2360*/  IMAD R9, R3, R2, R9 ;  /* 0x0000000203097224 */ /* 0x000fce00078e0209 */
.L_x_34:
[----:B------:R-:W-:Y:S01]  /*2370*/  VIADD R16, R16, 0x1 ;  /* 0x0000000110107836 */ /* 0x000fe20000000000 */
[----:B------:R-:W-:Y:S01]  /*2380*/  PLOP3.LUT P1, PT, PT, PT, PT, 0x80, 0x8 ;  /* 0x000000000008781c */ /* 0x000fe20003f2f070 */
[----:B------:R-:W-:Y:S02]  /*2390*/  IMAD.IADD R15, R10, 0x1, R87 ;  /* 0x000000010a0f7824 */ /* 0x000fe400078e0257 */
[----:B------:R-:W-:Y:S01]  /*23a0*/  IMAD.IADD R14, R9, 0x1, R86 ;  /* 0x00000001090e7824 */ /* 0x000fe200078e0256 */
[----:B------:R-:W-:-:S04]  /*23b0*/  ISETP.NE.AND P0, PT, R16, 0x2, PT ;  /* 0x000000021000780c */ /* 0x000fc80003f05270 */
[----:B------:R-:W-:Y:S02]  /*23c0*/  SEL R2, RZ, 0x1, P0 ;  /* 0x00000001ff027807 */ /* 0x000fe40000000000 */
[----:B------:R-:W-:Y:S02]  /*23d0*/  SEL R16, R16, RZ, P0 ;  /* 0x000000ff10107207 */ /* 0x000fe40000000000 */
[----:B------:R-:W-:Y:S01]  /*23e0*/  LOP3.LUT R13, R13, R2, RZ, 0x3c, !PT ;  /* 0x000000020d0d7212 */ /* 0x000fe200078e3cff */
[----:B------:R-:W-:Y:S06]  /*23f0*/  @P2 BRA `(.L_x_35) ;  /* 0xfffffff000482947 */ /* 0x000fec000383ffff */
[----:B------:R-:W-:Y:S01]  /*2400*/  UIADD3 UR4, UPT, UPT, UR4, 0x18, URZ ;  /* 0x0000001804047890 */ /* 0x000fe2000fffe0ff */
[----:B------:R-:W-:-:S03]  /*2410*/  SHF.L.U32 R2, R17, 0x1f, RZ ;  /* 0x0000001f11027819 */ /* 0x000fc600000006ff */
[----:B------:R-:W-:-:S09]  /*2420*/  ULEA UR5, UR6, UR4, 0x3 ;  /* 0x0000000406057291 */ /* 0x000fd2000f8e18ff */
[----:B------:R-:W1:Y:S02]  /*2430*/  SYNCS.PHASECHK.TRANS64.TRYWAIT P0, [UR5], R2 ;  /* 0x00000002ff0075a7 */ /* 0x000e640008001105 */
[----:B-1----:R-:W-:Y:S05]  /*2440*/  @!P0 BRA `(.L_x_36) ;  /* 0x0000006c00048947 */ /* 0x002fea0003800000 */
.L_x_135:
[----:B------:R-:W-:-:S04]  /*2450*/  UIADD3 UR6, UPT, UPT, UR6, 0x1, URZ ;  /* 0x0000000106067890 */ /* 0x000fc8000fffe0ff */
[----:B------:R-:W-:-:S04]  /*2460*/  UISETP.NE.AND UP0, UPT, UR6, 0x3, UPT ;  /* 0x000000030600788c */ /* 0x000fc8000bf05270 */
[----:B------:R-:W-:Y:S02]  /*2470*/  USEL UR7, URZ, 0x1, UP0 ;  /* 0x00000001ff077887 */ /* 0x000fe40008000000 */
[----:B------:R-:W-:-:S04]  /*2480*/  USEL UR6, UR6, URZ, UP0 ;  /* 0x000000ff06067287 */ /* 0x000fc80008000000 */
[----:B------:R-:W-:Y:S01]  /*2490*/  ULEA UR5, UR6, UR4, 0x3 ;  /* 0x0000000406057291 */ /* 0x000fe2000f8e18ff */
[----:B------:R-:W-:-:S04]  /*24a0*/  LOP3.LUT R17, R17, UR7, RZ, 0x3c, !PT ;  /* 0x0000000711117c12 */ /* 0x000fc8000f8e3cff */
[----:B-1----:R-:W-:-:S04]  /*24b0*/  SHF.L.U32 R2, R17, 0x1f, RZ ;  /* 0x0000001f11027819 */ /* 0x002fc800000006ff */
[----:B------:R-:W1:Y:S02]  /*24c0*/  SYNCS.PHASECHK.TRANS64.TRYWAIT P0, [UR5], R2 ;  /* 0x00000002ff0075a7 */ /* 0x000e640008001105 */
[----:B-1----:R-:W-:Y:S05]  /*24d0*/  @!P0 BRA `(.L_x_37) ;  /* 0x0000006800f88947 */ /* 0x002fea0003800000 */
.L_x_137:
[----:B------:R-:W-:-:S04]  /*24e0*/  UIADD3 UR6, UPT, UPT, UR6, 0x1, URZ ;  /* 0x0000000106067890 */ /* 0x000fc8000fffe0ff */
[----:B------:R-:W-:-:S04]  /*24f0*/  UISETP.NE.AND UP0, UPT, UR6, 0x3, UPT ;  /* 0x000000030600788c */ /* 0x000fc8000bf05270 */
[----:B------:R-:W-:Y:S02]  /*2500*/  USEL UR5, URZ, 0x1, UP0 ;  /* 0x00000001ff057887 */ /* 0x000fe40008000000 */
[----:B------:R-:W-:-:S04]  /*2510*/  USEL UR6, UR6, URZ, UP0 ;  /* 0x000000ff06067287 */ /* 0x000fc80008000000 */
[----:B------:R-:W-:Y:S01]  /*2520*/  ULEA UR6, UR6, UR4, 0x3 ;  /* 0x0000000406067291 */ /* 0x000fe2000f8e18ff */
[----:B-1----:R-:W-:-:S04]  /*2530*/  LOP3.LUT R2, R17, UR5, RZ, 0x3c, !PT ;  /* 0x0000000511027c12 */ /* 0x002fc8000f8e3cff */
[----:B------:R-:W-:Y:S01]  /*2540*/  SHF.L.U32 R2, R2, 0x1f, RZ ;  /* 0x0000001f02027819 */ /* 0x000fe200000006ff */
[----:B----4-:R-:W-:-:S07]  /*2550*/  IMAD.U32 R0, RZ, RZ, UR6 ;  /* 0x00000006ff007e24 */ /* 0x010fce000f8e00ff */
.L_x_38:
[----:B-1----:R1:W2:Y:S02]  /*2560*/  SYNCS.PHASECHK.TRANS64.TRYWAIT P0, [R0+URZ], R2 ;  /* 0x00000002000075a7 */ /* 0x0022a400080011ff */
[----:B--2---:R-:W-:Y:S05]  /*2570*/  @!P0 NANOSLEEP.SYNCS 0x989680 ;  /* 0x009896800000895d */ /* 0x004fea0003900000 */
[----:B------:R-:W2:Y:S02]  /*2580*/  @!P0 SYNCS.PHASECHK.TRANS64 P0, [R0+URZ], R2 ;  /* 0x00000002000085a7 */ /* 0x000ea400080010ff */
[----:B--2---:R-:W-:Y:S05]  /*2590*/  @P0 EXIT ;  /* 0x000000000000094d */ /* 0x004fea0003800000 */
[----:B------:R-:W-:Y:S05]  /*25a0*/  BRA `(.L_x_38) ;  /* 0xfffffffc00ec7947 */ /* 0x000fea000383ffff */
.L_x_17:
[----:B------:R-:W-:-:S04]  /*25b0*/  UISETP.NE.AND UP1, UPT, UR37, URZ, UPT ;  /* 0x000000ff2500728c */ /* 0x000fc8000bf25270 */
[----:B------:R-:W-:-:S09]  /*25c0*/  UISETP.NE.OR UP1, UPT, UR8, 0x1, UP1 ;  /* 0x000000010800788c */ /* 0x000fd20008f25670 */
[----:B------:R-:W-:Y:S05]  /*25d0*/  BRA.U UP1, `(.L_x_39) ;  /* 0x0000000501487547 */ /* 0x000fea000b800000 */
[----:B------:R-:W-:Y:S01]  /*25e0*/  ISETP.NE.AND P2, PT, R2, RZ, PT ;  /* 0x000000ff0200720c */ /* 0x000fe20003f45270 */
[----:B------:R-:W-:Y:S01]  /*25f0*/  IMAD.MOV.U32 R12, RZ, RZ, 0x1 ;  /* 0x00000001ff0c7424 */ /* 0x000fe200078e00ff */
[----:B------:R-:W-:Y:S02]  /*2600*/  CS2R R10, SRZ ;  /* 0x00000000000a7805 */ /* 0x000fe4000001ff00 */
[----:B------:R-:W-:Y:S01]  /*2610*/  CS2R R8, SRZ ;  /* 0x0000000000087805 */ /* 0x000fe2000001ff00 */
[----:B------:R-:W-:Y:S01]  /*2620*/  UMOV UR4, 0x400 ;  /* 0x0000040000047882 */ /* 0x000fe20000000000 */
[----:B------:R-:W-:Y:S01]  /*2630*/  UMOV UR6, URZ ;  /* 0x000000ff00067c82 */ /* 0x000fe20008000000 */
[----:B------:R-:W-:-:S12]  /*2640*/  ULEA UR37, UR37, UR4, 0x18 ;  /* 0x0000000425257291 */ /* 0x000fd8000f8ec0ff */
.L_x_43:
[----:B------:R-:W-:Y:S02]  /*2650*/  LEA R0, R8, UR37, 0x3 ;  /* 0x0000002508007c11 */ /* 0x000fe4000f8e18ff */
[----:B------:R-:W-:-:S03]  /*2660*/  SHF.L.U32 R4, R9, 0x1f, RZ ;  /* 0x0000001f09047819 */ /* 0x000fc600000006ff */
[----:B------:R-:W-:Y:S01]  /*2670*/  VIADD R5, R0, 0xf0 ;  /* 0x000000f000057836 */ /* 0x000fe20000000000 */
[----:B------:R-:W1:Y:S02]  /*2680*/  SYNCS.PHASECHK.TRANS64.TRYWAIT P0, [R0+URZ+0xe0], R4 ;  /* 0x0000e004000075a7 */ /* 0x000e6400080011ff */
[----:B-1----:R-:W-:Y:S05]  /*2690*/  @!P0 BRA `(.L_x_40) ;  /* 0x0000006800a08947 */ /* 0x002fea0003800000 */
.L_x_138:
[----:B------:R-:W-:Y:S01]  /*26a0*/  ULEA UR5, UR6, UR37, 0x3 ;  /* 0x0000002506057291 */ /* 0x000fe2000f8e18ff */
[----:B-1----:R-:W-:Y:S01]  /*26b0*/  PRMT R0, RZ, 0x654, R5 ;  /* 0x00000654ff007816 */ /* 0x002fe20000000005 */
[----:B------:R-:W-:Y:S01]  /*26c0*/  @!P2 IMAD.MOV.U32 R4, RZ, RZ, 0x10 ;  /* 0x00000010ff04a424 */ /* 0x000fe200078e00ff */
[----:B------:R-:W-:Y:S01]  /*26d0*/  SHF.L.U32 R5, R12, 0x1f, RZ ;  /* 0x0000001f0c057819 */ /* 0x000fe200000006ff */
[----:B------:R-:W-:Y:S01]  /*26e0*/  UIADD3 UR4, UPT, UPT, UR5, 0x80, URZ ;  /* 0x0000008005047890 */ /* 0x000fe2000fffe0ff */
[----:B------:R1:W-:Y:S05]  /*26f0*/  SYNCS.ARRIVE.TRANS64.RED.A1T0 RZ, [R0+URZ], RZ ;  /* 0x000000ff00ff79a7 */ /* 0x0003ea00081004ff */
[----:B------:R-:W-:Y:S01]  /*2700*/  IMAD.U32 R6, RZ, RZ, UR4 ;  /* 0x00000004ff067e24 */ /* 0x000fe2000f8e00ff */
[----:B------:R-:W2:Y:S04]  /*2710*/  SYNCS.PHASECHK.TRANS64.TRYWAIT P0, [UR5+0x90], R5 ;  /* 0x00009005ff0075a7 */ /* 0x000ea80008001105 */
[----:B------:R-:W-:Y:S01]  /*2720*/  PRMT R6, R2, 0x654, R6 ;  /* 0x0000065402067816 */ /* 0x000fe20000000006 */
[----:B-12---:R-:W-:Y:S06]  /*2730*/  @!P0 BRA `(.L_x_41) ;  /* 0x00000068008c8947 */ /* 0x006fec0003800000 */
.L_x_140:
[----:B------:R-:W-:Y:S01]  /*2740*/  ULEA UR4, UR6, UR37, 0x4 ;  /* 0x0000002506047291 */ /* 0x000fe2000f8e20ff */
[----:B------:R-:W-:Y:S01]  /*2750*/  SEL R3, R6, R3, !P2 ;  /* 0x0000000306037207 */ /* 0x000fe20005000000 */
[----:B------:R-:W-:Y:S01]  /*2760*/  UIADD3 UR5, UPT, UPT, UR5, 0x80, URZ ;  /* 0x0000008005057890 */ /* 0x000fe2000fffe0ff */
[----:B-1----:R-:W-:Y:S01]  /*2770*/  LEA R0, R11, UR37, 0x3 ;  /* 0x000000250b007c11 */ /* 0x002fe2000f8e18ff */
[----:B------:R-:W-:Y:S01]  /*2780*/  UIADD3 UR4, UPT, UPT, UR4, 0x110, URZ ;  /* 0x0000011004047890 */ /* 0x000fe2000fffe0ff */
[----:B------:R1:W-:Y:S01]  /*2790*/  @!P2 SYNCS.ARRIVE.TRANS64.RED RZ, [R3+URZ], R4 ;  /* 0x0000000403ffa9a7 */ /* 0x0003e200080004ff */
[----:B------:R-:W-:Y:S01]  /*27a0*/  UIADD3 UR6, UPT, UPT, UR6, 0x1, URZ ;  /* 0x0000000106067890 */ /* 0x000fe2000fffe0ff */
[----:B------:R-:W-:-:S03]  /*27b0*/  VIADD R8, R8, 0x1 ;  /* 0x0000000108087836 */ /* 0x000fc60000000000 */
[----:B------:R-:W-:Y:S02]  /*27c0*/  UISETP.NE.AND UP0, UPT, UR6, 0x2, UPT ;  /* 0x000000020600788c */ /* 0x000fe4000bf05270 */
[----:B------:R-:W-:Y:S01]  /*27d0*/  ISETP.NE.AND P0, PT, R8, 0x2, PT ;  /* 0x000000020800780c */ /* 0x000fe20003f05270 */
[----:B------:R-:W-:Y:S06]  /*27e0*/  UGETNEXTWORKID.BROADCAST [UR4], [UR5] ;  /* 0x00000000040073ca */ /* 0x000fec0008000100 */
[----:B------:R-:W-:Y:S02]  /*27f0*/  USEL UR4, URZ, 0x1, UP0 ;  /* 0x00000001ff047887 */ /* 0x000fe40008000000 */
[----:B------:R-:W-:-:S04]  /*2800*/  USEL UR6, UR6, URZ, UP0 ;  /* 0x000000ff06067287 */ /* 0x000fc80008000000 */
[----:B------:R-:W-:Y:S02]  /*2810*/  LOP3.LUT R12, R12, UR4, RZ, 0x3c, !PT ;  /* 0x000000040c0c7c12 */ /* 0x000fe4000f8e3cff */
[----:B-1----:R-:W-:-:S04]  /*2820*/  SHF.L.U32 R4, R10, 0x1f, RZ ;  /* 0x0000001f0a047819 */ /* 0x002fc800000006ff */
[----:B------:R-:W1:Y:S02]  /*2830*/  SYNCS.PHASECHK.TRANS64.TRYWAIT P1, [R0+URZ+0x80], R4 ;  /* 0x00008004000075a7 */ /* 0x000e6400080211ff */
[----:B-1----:R-:W-:Y:S05]  /*2840*/  @!P1 BRA `(.L_x_42) ;  /* 0x0000006800609947 */ /* 0x002fea0003800000 */
.L_x_141:
[C---:B-1----:R-:W-:Y:S01]  /*2850*/  LEA R4, R11.reuse, UR37, 0x4 ;  /* 0x000000250b047c11 */ /* 0x042fe2000f8e20ff */
[----:B------:R-:W-:Y:S01]  /*2860*/  VIADD R0, R0, 0x90 ;  /* 0x0000009000007836 */ /* 0x000fe20000000000 */
[----:B------:R-:W-:Y:S01]  /*2870*/  SEL R8, R8, RZ, P0 ;  /* 0x000000ff08087207 */ /* 0x000fe20000000000 */
[----:B------:R-:W-:-:S03]  /*2880*/  VIADD R11, R11, 0x1 ;  /* 0x000000010b0b7836 */ /* 0x000fc60000000000 */
[----:B------:R-:W1:Y:S01]  /*2890*/  LDS.128 R4, [R4+0x110] ;  /* 0x0001100004047984 */ /* 0x000e620000000c00 */
[----:B------:R-:W-:Y:S02]  /*28a0*/  PRMT R0, RZ, 0x654, R0 ;  /* 0x00000654ff007816 */ /* 0x000fe40000000000 */
[C---:B------:R-:W-:Y:S01]  /*28b0*/  ISETP.NE.AND P1, PT, R11.reuse, 0x2, PT ;  /* 0x000000020b00780c */ /* 0x040fe20003f25270 */
[----:B------:R-:W-:Y:S01]  /*28c0*/  @!PT LDS RZ, [RZ] ;  /* 0x00000000fffff984 */ /* 0x000fe20000000800 */
[----:B------:R-:W-:Y:S01]  /*28d0*/  @!PT LDS RZ, [RZ] ;  /* 0x00000000fffff984 */ /* 0x000fe20000000800 */
[----:B------:R-:W-:Y:S01]  /*28e0*/  @!PT LDS RZ, [RZ] ;  /* 0x00000000fffff984 */ /* 0x000fe20000000800 */
[----:B------:R-:W-:Y:S01]  /*28f0*/  @!PT LDS RZ, [RZ] ;  /* 0x00000000fffff984 */ /* 0x000fe20000000800 */
[----:B------:R2:W-:Y:S06]  /*2900*/  MEMBAR.ALL.CTA ;  /* 0x0000000000007992 */ /* 0x0005ec0000008000 */
[----:B--2---:R-:W2:Y:S01]  /*2910*/  FENCE.VIEW.ASYNC.S ;  /* 0x00000000000073c6 */ /* 0x004ea20000000000 */
[----:B------:R-:W-:Y:S01]  /*2920*/  SEL R11, R11, RZ, P1 ;  /* 0x000000ff0b0b7207 */ /* 0x000fe20000800000 */
[----:B--2---:R2:W-:Y:S01]  /*2930*/  SYNCS.ARRIVE.TRANS64.RED.A1T0 RZ, [R0+URZ], RZ ;  /* 0x000000ff00ff79a7 */ /* 0x0045e200081004ff */
[----:B-1----:R-:W-:-:S02]  /*2940*/  LOP3.LUT P3, RZ, R6, 0x1, RZ, 0xc0, !PT ;  /* 0x0000000106ff7812 */ /* 0x002fc4000786c0ff */
[----:B------:R-:W-:-:S04]  /*2950*/  SEL R4, RZ, 0x1, P1 ;  /* 0x00000001ff047807 */ /* 0x000fc80000800000 */
[----:B------:R-:W-:Y:S02]  /*2960*/  LOP3.LUT R10, R10, R4, RZ, 0x3c, !PT ;  /* 0x000000040a0a7212 */ /* 0x000fe400078e3cff */
[----:B--2---:R-:W-:-:S04]  /*2970*/  SEL R0, RZ, 0x1, P0 ;  /* 0x00000001ff007807 */ /* 0x004fc80000000000 */
[----:B------:R-:W-:Y:S01]  /*2980*/  LOP3.LUT R9, R9, R0, RZ, 0x3c, !PT ;  /* 0x0000000009097212 */ /* 0x000fe200078e3cff */
[----:B------:R-:W-:Y:S06]  /*2990*/  @P3 BRA `(.L_x_43) ;  /* 0xfffffffc002c3947 */ /* 0x000fec000383ffff */
[----:B------:R-:W-:Y:S01]  /*29a0*/  ULEA UR5, UR6, UR37, 0x3 ;  /* 0x0000002506057291 */ /* 0x000fe2000f8e18ff */
[----:B------:R-:W-:-:S08]  /*29b0*/  SHF.L.U32 R2, R12, 0x1f, RZ ;  /* 0x0000001f0c027819 */ /* 0x000fd000000006ff */
[----:B------:R-:W1:Y:S02]  /*29c0*/  SYNCS.PHASECHK.TRANS64 P0, [UR5+0x90], R2 ;  /* 0x00009002ff0075a7 */ /* 0x000e640008001005 */
[----:B-1----:R-:W-:Y:S05]  /*29d0*/  @P0 BRA `(.L_x_44) ;  /* 0x0000000000080947 */ /* 0x002fea0003800000 */
[----:B------:R-:W1:Y:S02]  /*29e0*/  SYNCS.PHASECHK.TRANS64.TRYWAIT P0, [UR5+0x90], R2 ;  /* 0x00009002ff0075a7 */ /* 0x000e640008001105 */
[----:B-1----:R-:W-:Y:S05]  /*29f0*/  @!P0 BRA `(.L_x_45) ;  /* 0x0000006800088947 */ /* 0x002fea0003800000 */
.L_x_44:
[----:B------:R-:W-:-:S04]  /*2a00*/  UIADD3 UR4, UPT, UPT, UR6, 0x1, URZ ;  /* 0x0000000106047890 */ /* 0x000fc8000fffe0ff */
[----:B------:R-:W-:-:S04]  /*2a10*/  UISETP.NE.AND UP0, UPT, UR4, 0x2, UPT ;  /* 0x000000020400788c */ /* 0x000fc8000bf05270 */
[----:B------:R-:W-:Y:S02]  /*2a20*/  USEL UR7, URZ, 0x1, UP0 ;  /* 0x00000001ff077887 */ /* 0x000fe40008000000 */
[----:B------:R-:W-:-:S04]  /*2a30*/  USEL UR4, UR4, URZ, UP0 ;  /* 0x000000ff04047287 */ /* 0x000fc80008000000 */
[----:B------:R-:W-:Y:S01]  /*2a40*/  ULEA UR4, UR4, UR37, 0x3 ;  /* 0x0000002504047291 */ /* 0x000fe2000f8e18ff */
[----:B-1----:R-:W-:-:S04]  /*2a50*/  LOP3.LUT R2, R12, UR7, RZ, 0x3c, !PT ;  /* 0x000000070c027c12 */ /* 0x002fc8000f8e3cff */
[----:B------:R-:W-:-:S04]  /*2a60*/  SHF.L.U32 R0, R2, 0x1f, RZ ;  /* 0x0000001f02007819 */ /* 0x000fc800000006ff */
[----:B------:R-:W1:Y:S02]  /*2a70*/  SYNCS.PHASECHK.TRANS64 P0, [UR4+0x90], R0 ;  /* 0x00009000ff0075a7 */ /* 0x000e640008001004 */
[----:B-1----:R-:W-:Y:S05]  /*2a80*/  @P0 EXIT ;  /* 0x000000000000094d */ /* 0x002fea0003800000 */
[----:B------:R-:W-:Y:S02]  /*2a90*/  SHF.L.U32 R2, R2, 0x1f, RZ ;  /* 0x0000001f02027819 */ /* 0x000fe400000006ff */
[----:B------:R-:W-:-:S07]  /*2aa0*/  MOV R0, UR4 ;  /* 0x0000000400007c02 */ /* 0x000fce0008000f00 */
.L_x_46:
[----:B-1----:R1:W2:Y:S02]  /*2ab0*/  SYNCS.PHASECHK.TRANS64.TRYWAIT P0, [R0+URZ+0x90], R2 ;  /* 0x00009002000075a7 */ /* 0x0022a400080011ff */
[----:B--2---:R-:W-:Y:S05]  /*2ac0*/  @!P0 NANOSLEEP.SYNCS 0x989680 ;  /* 0x009896800000895d */ /* 0x004fea0003900000 */
[----:B------:R-:W2:Y:S02]  /*2ad0*/  @!P0 SYNCS.PHASECHK.TRANS64 P0, [R0+URZ+0x90], R2 ;  /* 0x00009002000085a7 */ /* 0x000ea400080010ff */
[----:B--2---:R-:W-:Y:S05]  /*2ae0*/  @P0 EXIT ;  /* 0x000000000000094d */ /* 0x004fea0003800000 */
[----:B------:R-:W-:Y:S05]  /*2af0*/  BRA `(.L_x_46) ;  /* 0xfffffffc00ec7947 */ /* 0x000fea000383ffff */
.L_x_39:
[----:B------:R-:W-:-:S09]  /*2b00*/  UISETP.NE.AND UP1, UPT, UR8, URZ, UPT ;  /* 0x000000ff0800728c */ /* 0x000fd2000bf25270 */
[----:B------:R-:W-:Y:S05]  /*2b10*/  BRA.U UP1, `(.L_x_47) ;  /* 0x0000001101247547 */ /* 0x000fea000b800000 */
[----:B------:R-:W-:Y:S01]  /*2b20*/  UMOV UR4, 0x40 ;  /* 0x0000004000047882 */ /* 0x000fe20000000000 */
[----:B------:R-:W-:Y:S01]  /*2b30*/  NOP ;  /* 0x0000000000007918 */ /* 0x000fe20000000000 */
[----:B------:R-:W-:Y:S01]  /*2b40*/  ULEA UR4, UR37, UR4, 0x18 ;  /* 0x0000000425047291 */ /* 0x000fe2000f8ec0ff */
[----:B------:R-:W-:Y:S02]  /*2b50*/  UMOV UR5, 0x400 ;  /* 0x0000040000057882 */ /* 0x000fe40000000000 */
[----:B------:R-:W-:-:S06]  /*2b60*/  ULEA UR37, UR37, UR5, 0x18 ;  /* 0x0000000525257291 */ /* 0x000fcc000f8ec0ff */
[----:B------:R-:W1:Y:S02]  /*2b70*/  LDS.U8 R0, [UR4+0x1c] ;  /* 0x00001c04ff007984 */ /* 0x000e640008000000 */
[----:B-1----:R-:W-:-:S13]  /*2b80*/  ISETP.NE.AND P0, PT, R0, RZ, PT ;  /* 0x000000ff0000720c */ /* 0x002fda0003f05270 */
[----:B------:R-:W-:Y:S05]  /*2b90*/  @P0 BRA `(.L_x_48) ;  /* 0x0000000000580947 */ /* 0x000fea0003800000 */
[----:B------:R-:W-:-:S13]  /*2ba0*/  ELECT P0, URZ, PT ;  /* 0x0000000000ff782f */ /* 0x000fda0003800000 */
[----:B------:R-:W-:Y:S05]  /*2bb0*/  @!P0 BRA `(.L_x_49) ;  /* 0x0000000000608947 */ /* 0x000fea0003800000 */
[----:B------:R-:W-:Y:S01]  /*2bc0*/  UMOV UR5, 0x10 ;  /* 0x0000001000057882 */ /* 0x000fe20000000000 */
[----:B------:R-:W-:Y:S01]  /*2bd0*/  HFMA2 R0, -RZ, RZ, 0, 5.9604644775390625e-08 ;  /* 0x00000001ff007431 */ /* 0x000fe200000001ff */
[----:B------:R-:W-:-:S03]  /*2be0*/  MOV R2, 0xffff ;  /* 0x0000ffff00027802 */ /* 0x000fc60000000f00 */
[----:B------:R-:W-:Y:S04]  /*2bf0*/  DEPBAR.LE SB1, 0x36 ;  /* 0x00009d800000791a */ /* 0x000fe80000000000 */
[----:B------:R-:W1:Y:S02]  /*2c00*/  UTCATOMSWS.FIND_AND_SET.ALIGN UP0, UR5, UR5 ;  /* 0x00000005000575e3 */ /* 0x000e640008000800 */
[----:B-1----:R-:W-:Y:S01]  /*2c10*/  MOV R3, UR5 ;  /* 0x0000000500037c02 */ /* 0x002fe20008000f00 */
[----:B------:R-:W-:Y:S06]  /*2c20*/  BRA.U UP0, `(.L_x_50) ;  /* 0x0000000100187547 */ /* 0x000fec000b800000 */
.L_x_51:
[----:B------:R-:W-:Y:S05]  /*2c30*/  NANOSLEEP 0x64 ;  /* 0x000000640000795d */ /* 0x000fea0003800000 */
[----:B------:R-:W-:-:S05]  /*2c40*/  UMOV UR5, 0x10 ;  /* 0x0000001000057882 */ /* 0x000fca0000000000 */
[----:B------:R-:W-:Y:S04]  /*2c50*/  DEPBAR.LE SB1, 0x36 ;  /* 0x00009d800000791a */ /* 0x000fe80000000000 */
[----:B------:R-:W1:Y:S02]  /*2c60*/  UTCATOMSWS.FIND_AND_SET.ALIGN UP0, UR5, UR5 ;  /* 0x00000005000575e3 */ /* 0x000e640008000800 */
[----:B-1----:R-:W-:Y:S01]  /*2c70*/  MOV R3, UR5 ;  /* 0x0000000500037c02 */ /* 0x002fe20008000f00 */
[----:B------:R-:W-:Y:S05]  /*2c80*/  BRA.U !UP0, `(.L_x_51) ;  /* 0xfffffffd08e87547 */ /* 0x000fea000b83ffff */
.L_x_50:
[-C--:B------:R-:W-:Y:S02]  /*2c90*/  SHF.L.U32 R2, R2, R3.reuse, RZ ;  /* 0x0000000302027219 */ /* 0x080fe400000006ff */
[----:B------:R-:W-:Y:S01]  /*2ca0*/  SHF.L.U32 R0, R0, R3, RZ ;  /* 0x0000000300007219 */ /* 0x000fe200000006ff */
[----:B------:R-:W-:Y:S02]  /*2cb0*/  IMAD.SHL.U32 R3, R3, 0x20, RZ ;  /* 0x0000002003037824 */ /* 0x000fe400078e00ff */
[----:B------:R1:W-:Y:S04]  /*2cc0*/  ATOMS.OR RZ, [UR4+0x14], R2 ;  /* 0x00001402ffff798c */ /* 0x0003e8000b000004 */
[----:B------:R1:W-:Y:S04]  /*2cd0*/  ATOMS.OR RZ, [UR4+0x18], R0 ;  /* 0x00001800ffff798c */ /* 0x0003e8000b000004 */
[----:B------:R1:W-:Y:S01]  /*2ce0*/  STS [UR37+0x130], R3 ;  /* 0x00013003ff007988 */ /* 0x0003e20008000825 */
[----:B------:R-:W-:Y:S05]  /*2cf0*/  BRA `(.L_x_49) ;  /* 0x0000000000107947 */ /* 0x000fea0003800000 */
.L_x_48:
[----:B------:R-:W-:Y:S02]  /*2d00*/  MOV R0, 0xffffffff ;  /* 0xffffffff00007802 */ /* 0x000fe40000000f00 */
[----:B------:R-:W-:-:S03]  /*2d10*/  MOV R2, 0x2d40 ;  /* 0x00002d4000027802 */ /* 0x000fc60000000f00 */
[----:B------:R1:W-:Y:S04]  /*2d20*/  STS [UR37+0x130], R0 ;  /* 0x00013000ff007988 */ /* 0x0003e80008000825 */
[----:B-1-3-5:R-:W-:Y:S05]  /*2d30*/  CALL.REL.NOINC `($__internal_1_$__cuda_sm10x_tcgen05_guardrail_trap_phase_invalid_during_alloc) ;  /* 0x0000006c00507944 */ /* 0x02afea0003c00000 */
.L_x_49:
[----:B------:R-:W-:Y:S05]  /*2d40*/  WARPSYNC.ALL ;  /* 0x0000000000007948 */ /* 0x000fea0003800000 */
[----:B------:R-:W2:Y:S01]  /*2d50*/  S2UR UR5, SR_CgaCtaId ;  /* 0x00000000000579c3 */ /* 0x000ea20000008800 */
[----:B------:R-:W-:Y:S01]  /*2d60*/  UMOV UR4, 0x400 ;  /* 0x0000040000047882 */ /* 0x000fe20000000000 */
[----:B------:R-:W-:-:S06]  /*2d70*/  NOP ;  /* 0x0000000000007918 */ /* 0x000fcc0000000000 */
[----:B------:R-:W-:Y:S06]  /*2d80*/  BAR.ARV 0x6, 0xa0 ;  /* 0x0182800000007b1d */ /* 0x000fec0000002000 */
[----:B------:R-:W4:Y:S01]  /*2d90*/  LDCU UR7, c[0x0][0x38c] ;  /* 0x00007180ff0777ac */ /* 0x000f220008000800 */
[----:B------:R-:W-:Y:S01]  /*2da0*/  IMAD.MOV.U32 R11, RZ, RZ, 0x1 ;  /* 0x00000001ff0b7424 */ /* 0x000fe200078e00ff */
[----:B------:R-:W-:Y:S01]  /*2db0*/  CS2R R8, SRZ ;  /* 0x0000000000087805 */ /* 0x000fe2000001ff00 */
[----:B------:R-:W-:Y:S01]  /*2dc0*/  IMAD.MOV.U32 R10, RZ, RZ, RZ ;  /* 0x000000ffff0a7224 */ /* 0x000fe200078e00ff */
[----:B------:R-:W3:Y:S01]  /*2dd0*/  LDCU UR6, c[0x0][0x38c] ;  /* 0x00007180ff0677ac */ /* 0x000ee20008000800 */
[----:B------:R-:W-:Y:S01]  /*2de0*/  UMOV UR15, URZ ;  /* 0x000000ff000f7c82 */ /* 0x000fe20008000000 */
[----:B------:R-:W-:Y:S01]  /*2df0*/  UMOV UR14, URZ ;  /* 0x000000ff000e7c82 */ /* 0x000fe20008000000 */
[----:B--2---:R-:W-:Y:S01]  /*2e00*/  ULEA UR5, UR5, UR4, 0x18 ;  /* 0x0000000405057291 */ /* 0x004fe2000f8ec0ff */
[----:B------:R-:W-:Y:S01]  /*2e10*/  UMOV UR32, 0x0 ;  /* 0x0000000000207882 */ /* 0x000fe20000000000 */
[----:B------:R-:W-:-:S02]  /*2e20*/  UMOV UR33, 0x8200490 ;  /* 0x0820049000217882 */ /* 0x000fc40000000000 */
[----:B------:R-:W-:Y:S02]  /*2e30*/  UIADD3 UR9, UPT, UPT, UR5, 0x8400, URZ ;  /* 0x0000840005097890 */ /* 0x000fe4000fffe0ff */
[----:B------:R-:W-:Y:S02]  /*2e40*/  UIADD3 UR10, UPT, UPT, UR5, 0x20400, URZ ;  /* 0x00020400050a7890 */ /* 0x000fe4000fffe0ff */
[----:B----4-:R-:W-:Y:S01]  /*2e50*/  UIADD3 UR7, UPT, UPT, UR7, 0x7f, URZ ;  /* 0x0000007f07077890 */ /* 0x010fe2000fffe0ff */
[----:B-1----:R-:W1:Y:S01]  /*2e60*/  LDS R0, [UR5+0x130] ;  /* 0x00013005ff007984 */ /* 0x002e620008000800 */
[----:B------:R-:W-:Y:S02]  /*2e70*/  USHF.R.U32.HI UR9, URZ, 0x4, UR9 ;  /* 0x00000004ff097899 */ /* 0x000fe40008011609 */
[----:B------:R-:W-:Y:S02]  /*2e80*/  USHF.R.S32.HI UR4, URZ, 0x1f, UR7 ;  /* 0x0000001fff047899 */ /* 0x000fe40008011407 */
[----:B------:R-:W-:-:S02]  /*2e90*/  USHF.R.U32.HI UR10, URZ, 0x4, UR10 ;  /* 0x00000004ff0a7899 */ /* 0x000fc4000801160a */
[----:B------:R-:W-:Y:S02]  /*2ea0*/  ULEA.HI UR4, UR4, UR7, URZ, 0x7 ;  /* 0x0000000704047291 */ /* 0x000fe4000f8f38ff */
[----:B------:R-:W-:Y:S02]  /*2eb0*/  ULOP3.LUT UR9, UR9, 0x3fff, URZ, 0xc0, !UPT ;  /* 0x00003fff09097892 */ /* 0x000fe4000f8ec0ff */
[----:B------:R-:W-:Y:S02]  /*2ec0*/  USHF.R.S32.HI UR4, URZ, 0x7, UR4 ;  /* 0x00000007ff047899 */ /* 0x000fe40008011404 */
[----:B------:R-:W-:Y:S02]  /*2ed0*/  ULOP3.LUT UR10, UR10, 0x3fff, URZ, 0xc0, !UPT ;  /* 0x00003fff0a0a7892 */ /* 0x000fe4000f8ec0ff */
[----:B------:R-:W-:Y:S01]  /*2ee0*/  UISETP.LT.AND UP0, UPT, UR4, 0x1, UPT ;  /* 0x000000010400788c */ /* 0x000fe2000bf01270 */
[----:B------:R-:W-:Y:S01]  /*2ef0*/  UMOV UR30, 0x0 ;  /* 0x00000000001e7882 */ /* 0x000fe20000000000 */
[----:B------:R-:W-:-:S02]  /*2f00*/  UMOV UR31, 0x8200490 ;  /* 0x08200490001f7882 */ /* 0x000fc40000000000 */
[----:B------:R-:W-:Y:S01]  /*2f10*/  USEL UR8, UR4, 0x1, !UP0 ;  /* 0x0000000104087887 */ /* 0x000fe2000c000000 */
[----:B------:R-:W-:Y:S01]  /*2f20*/  UMOV UR28, 0x0 ;  /* 0x00000000001c7882 */ /* 0x000fe20000000000 */
[----:B------:R-:W-:Y:S01]  /*2f30*/  UMOV UR29, 0x8200490 ;  /* 0x08200490001d7882 */ /* 0x000fe20000000000 */
[----:B------:R-:W-:Y:S01]  /*2f40*/  UMOV UR26, 0x0 ;  /* 0x00000000001a7882 */ /* 0x000fe20000000000 */
[----:B------:R-:W-:Y:S01]  /*2f50*/  UMOV UR27, 0x8200490 ;  /* 0x08200490001b7882 */ /* 0x000fe20000000000 */
[----:B------:R-:W-:Y:S01]  /*2f60*/  UMOV UR24, 0x0 ;  /* 0x0000000000187882 */ /* 0x000fe20000000000 */
[----:B------:R-:W-:Y:S01]  /*2f70*/  UMOV UR25, 0x8200490 ;  /* 0x0820049000197882 */ /* 0x000fe20000000000 */
[----:B------:R-:W-:Y:S01]  /*2f80*/  UMOV UR22, 0x0 ;  /* 0x0000000000167882 */ /* 0x000fe20000000000 */
[----:B------:R-:W-:Y:S01]  /*2f90*/  UMOV UR23, 0x8200490 ;  /* 0x0820049000177882 */ /* 0x000fe20000000000 */
[----:B------:R-:W-:Y:S02]  /*2fa0*/  ULOP3.LUT UR9, UR9, 0x10000, URZ, 0xfc, !UPT ;  /* 0x0001000009097892 */ /* 0x000fe4000f8efcff */
[----:B------:R-:W-:-:S02]  /*2fb0*/  ULOP3.LUT UR10, UR10, 0x10000, URZ, 0xfc, !UPT ;  /* 0x000100000a0a7892 */ /* 0x000fc4000f8efcff */
[----:B------:R-:W-:Y:S02]  /*2fc0*/  UIADD3 UR8, UPT, UPT, -UR8, URZ, URZ ;  /* 0x000000ff08087290 */ /* 0x000fe4000fffe1ff */
[----:B---3--:R-:W-:Y:S01]  /*2fd0*/  UISETP.GE.AND UP3, UPT, UR6, 0x1, UPT ;  /* 0x000000010600788c */ /* 0x008fe2000bf66270 */
[----:B------:R-:W-:Y:S01]  /*2fe0*/  UMOV UR20, 0x0 ;  /* 0x0000000000147882 */ /* 0x000fe20000000000 */
[----:B------:R-:W-:Y:S01]  /*2ff0*/  UMOV UR21, 0x8200490 ;  /* 0x0820049000157882 */ /* 0x000fe20000000000 */
[----:B------:R-:W-:Y:S01]  /*3000*/  UMOV UR18, 0x0 ;  /* 0x0000000000127882 */ /* 0x000fe20000000000 */
[----:B-1----:R-:W-:Y:S01]  /*3010*/  R2UR UR16, R0 ;  /* 0x00000000001072ca */ /* 0x002fe200000e0000 */
[----:B------:R-:W-:-:S14]  /*3020*/  UMOV UR19, 0x8200490 ;  /* 0x0820049000137882 */ /* 0x000fdc0000000000 */
.L_x_58:
[----:B------:R-:W-:Y:S02]  /*3030*/  LEA R0, R10, UR5, 0x3 ;  /* 0x000000050a007c11 */ /* 0x000fe4000f8e18ff */
[----:B------:R-:W-:Y:S02]  /*3040*/  SHF.L.U32 R2, R9, 0x1f, RZ ;  /* 0x0000001f09027819 */ /* 0x000fe400000006ff */
[----:B------:R-:W-:Y:S01]  /*3050*/  PLOP3.LUT P0, PT, PT, PT, UP3, 0x80, 0x8 ;  /* 0x000000000008781c */ /* 0x000fe20003f0f038 */
[----:B------:R-:W-:Y:S01]  /*3060*/  VIADD R3, R0, 0x90 ;  /* 0x0000009000037836 */ /* 0x000fe20000000000 */
[----:B-1----:R-:W1:Y:S02]  /*3070*/  SYNCS.PHASECHK.TRANS64.TRYWAIT P1, [R0+URZ+0x80], R2 ;  /* 0x00008002000075a7 */ /* 0x002e6400080211ff */
[----:B-1-3--:R-:W-:Y:S09]  /*3080*/  @!P1 BRA `(.L_x_52) ;  /* 0x00000060007c9947 */ /* 0x00aff20003800000 */
.L_x_143:
[----:B------:R-:W-:Y:S01]  /*3090*/  LEA R4, R10, UR5, 0x4 ;  /* 0x000000050a047c11 */ /* 0x000fe2000f8e20ff */
[----:B------:R-:W-:Y:S01]  /*30a0*/  @UP3 ULEA UR7, UR14, UR5, 0x3 ;  /* 0x000000050e073291 */ /* 0x000fe2000f8e18ff */
[----:B------:R-:W-:Y:S01]  /*30b0*/  PLOP3.LUT P2, PT, PT, PT, PT, 0x80, 0x8 ;  /* 0x000000000008781c */ /* 0x000fe20003f4f070 */
[----:B------:R-:W-:Y:S01]  /*30c0*/  ULEA UR6, UR15, UR5, 0x3 ;  /* 0x000000050f067291 */ /* 0x000fe2000f8e18ff */
[----:B------:R-:W-:Y:S02]  /*30d0*/  PRMT R3, RZ, 0x654, R3 ;  /* 0x00000654ff037816 */ /* 0x000fe40000000003 */
[----:B------:R-:W2:Y:S01]  /*30e0*/  LDS.128 R4, [R4+0x110] ;  /* 0x0001100004047984 */ /* 0x000ea20000000c00 */
[----:B-1----:R-:W-:Y:S02]  /*30f0*/  @P0 SHF.L.U32 R2, R8, 0x1f, RZ ;  /* 0x0000001f08020819 */ /* 0x002fe400000006ff */
[----:B------:R-:W-:Y:S01]  /*3100*/  SHF.L.U32 R0, R11, 0x1f, RZ ;  /* 0x0000001f0b007819 */ /* 0x000fe200000006ff */
[----:B------:R-:W-:Y:S01]  /*3110*/  @!PT LDS RZ, [RZ] ;  /* 0x00000000fffff984 */ /* 0x000fe20000000800 */
[----:B------:R-:W-:Y:S01]  /*3120*/  @!PT LDS RZ, [RZ] ;  /* 0x00000000fffff984 */ /* 0x000fe20000000800 */
[----:B------:R-:W-:Y:S01]  /*3130*/  @!PT LDS RZ, [RZ] ;  /* 0x00000000fffff984 */ /* 0x000fe20000000800 */
[----:B------:R-:W-:Y:S01]  /*3140*/  @!PT LDS RZ, [RZ] ;  /* 0x00000000fffff984 */ /* 0x000fe20000000800 */
[----:B------:R1:W-:Y:S06]  /*3150*/  MEMBAR.ALL.CTA ;  /* 0x0000000000007992 */ /* 0x0003ec0000008000 */
[----:B-1----:R-:W1:Y:S02]  /*3160*/  FENCE.VIEW.ASYNC.S ;  /* 0x00000000000073c6 */ /* 0x002e640000000000 */
[----:B-1----:R1:W-:Y:S01]  /*3170*/  SYNCS.ARRIVE.TRANS64.RED.A1T0 RZ, [R3+URZ], RZ ;  /* 0x000000ff03ff79a7 */ /* 0x0023e200081004ff */
[----:B------:R1:W3:Y:S01]  /*3180*/  @P0 SYNCS.PHASECHK.TRANS64.TRYWAIT P2, [UR7], R2 ;  /* 0x00000002ff0005a7 */ /* 0x0002e20008041107 */
[----:B------:R-:W-:Y:S01]  /*3190*/  ULEA UR7, UR15, UR16, 0x7 ;  /* 0x000000100f077291 */ /* 0x000fe2000f8e38ff */
[----:B--2---:R-:W-:Y:S01]  /*31a0*/  LOP3.LUT P1, RZ, R6, 0x1, RZ, 0xc0, !PT ;  /* 0x0000000106ff7812 */ /* 0x004fe2000782c0ff */
[----:B------:R-:W2:Y:S02]  /*31b0*/  SYNCS.PHASECHK.TRANS64.TRYWAIT P0, [UR6+0xc0], R0 ;  /* 0x0000c000ff0075a7 */ /* 0x000ea40008001106 */
[----:B-123--:R-:W-:Y:S10]  /*31c0*/  @!P0 BRA `(.L_x_53) ;  /* 0x0000006000408947 */ /* 0x00eff40003800000 */
.L_x_145:
[----:B------:R-:W-:Y:S01]  /*31d0*/  IADD3 R10, PT, PT, R10, 0x1, RZ ;  /* 0x000000010a0a7810 */ /* 0x000fe20007ffe0ff */
[----:B------:R-:W-:Y:S06]  /*31e0*/  BRA.U !UP3, `(.L_x_54) ;  /* 0x000000050b107547 */ /* 0x000fec000b800000 */
[----:B------:R-:W-:Y:S01]  /*31f0*/  UPLOP3.LUT UP4, UPT, UPT, UPT, UPT, 0x40, 0x4 ;  /* 0x000000000004789c */ /* 0x000fe20003f8e870 */
[----:B------:R-:W-:Y:S01]  /*3200*/  UMOV UR13, UR8 ;  /* 0x00000008000d7c82 */ /* 0x000fe20008000000 */
[----:B------:R-:W-:Y:S01]  /*3210*/  UMOV UR12, UR4 ;  /* 0x00000004000c7c82 */ /* 0x000fe20008000000 */
[----:B------:R-:W-:-:S08]  /*3220*/  UMOV UR17, UR14 ;  /* 0x0000000e00117c82 */ /* 0x000fd00008000000 */
.L_x_57:
[----:B------:R-:W-:Y:S02]  /*3230*/  UIADD3 UR13, UPT, UPT, UR13, 0x1, URZ ;  /* 0x000000010d0d7890 */ /* 0x000fe4000fffe0ff */
[----:B--2---:R-:W-:Y:S02]  /*3240*/  ULEA UR11, UR17, UR5, 0x3 ;  /* 0x00000005110b7291 */ /* 0x004fe4000f8e18ff */
[----:B------:R-:W-:Y:S01]  /*3250*/  UISETP.NE.AND UP0, UPT, UR13, URZ, UPT ;  /* 0x000000ff0d00728c */ /* 0x000fe2000bf05270 */
[----:B---3--:R-:W-:Y:S10]  /*3260*/  @P2 BRA `(.L_x_55) ;  /* 0x00000000000c2947 */ /* 0x008ff40003800000 */
[----:B-1----:R-:W-:Y:S04]  /*3270*/  SHF.L.U32 R2, R8, 0x1f, RZ ;  /* 0x0000001f08027819 */ /* 0x002fe800000006ff */
[----:B------:R-:W1:Y:S02]  /*3280*/  SYNCS.PHASECHK.TRANS64.TRYWAIT P0, [UR11], R2 ;  /* 0x00000002ff0075a7 */ /* 0x000e64000800110b */
[----:B-1----:R-:W-:Y:S05]  /*3290*/  @!P0 BRA `(.L_x_56) ;  /* 0x0000006000248947 */ /* 0x002fea0003800000 */
.L_x_55:
[----:B------:R-:W-:Y:S01]  /*32a0*/  UISETP.NE.AND UP1, UPT, UR12, 0x1, UPT ;  /* 0x000000010c00788c */ /* 0x000fe2000bf25270 */
[----:B------:R-:W-:Y:S01]  /*32b0*/  PLOP3.LUT P2, PT, PT, PT, PT, 0x80, 0x8 ;  /* 0x000000000008781c */ /* 0x000fe20003f4f070 */
[----:B------:R-:W-:Y:S02]  /*32c0*/  UIADD3 UR14, UPT, UPT, UR17, 0x1, URZ ;  /* 0x00000001110e7890 */ /* 0x000fe4000fffe0ff */
[----:B------:R-:W-:Y:S02]  /*32d0*/  ULEA UR64, UR17, UR10, 0xb ;  /* 0x0000000a11407291 */ /* 0x000fe4000f8e58ff */
[----:B------:R-:W-:Y:S01]  /*32e0*/  UISETP.NE.AND UP2, UPT, UR14, 0x3, UPT ;  /* 0x000000030e00788c */ /* 0x000fe2000bf45270 */
[----:B------:R-:W-:Y:S01]  /*32f0*/  PLOP3.LUT P0, PT, PT, PT, UP1, 0x80, 0x8 ;  /* 0x000000000008781c */ /* 0x000fe20003f0f018 */
[----:B------:R-:W-:Y:S02]  /*3300*/  ULEA UR62, UR17, UR9, 0xb ;  /* 0x00000009113e7291 */ /* 0x000fe4000f8e58ff */
[----:B------:R-:W-:Y:S02]  /*3310*/  USEL UR35, URZ, 0x1, UP2 ;  /* 0x00000001ff237887 */ /* 0x000fe40009000000 */
[----:B------:R-:W-:Y:S02]  /*3320*/  USEL UR14, UR14, URZ, UP2 ;  /* 0x000000ff0e0e7287 */ /* 0x000fe40009000000 */
[----:B------:R-:W-:Y:S02]  /*3330*/  UIADD3 UR60, UPT, UPT, UR64, 0x2, URZ ;  /* 0x00000002403c7890 */ /* 0x000fe4000fffe0ff */
[----:B------:R-:W-:Y:S01]  /*3340*/  @UP1 ULEA UR34, UR14, UR5, 0x3 ;  /* 0x000000050e221291 */ /* 0x000fe2000f8e18ff */
[----:B------:R-:W-:Y:S01]  /*3350*/  LOP3.LUT R8, R8, UR35, RZ, 0x3c, !PT ;  /* 0x0000002308087c12 */ /* 0x000fe2000f8e3cff */
[----:B------:R-:W-:Y:S02]  /*3360*/  UIADD3 UR58, UPT, UPT, UR62, 0x2, URZ ;  /* 0x000000023e3a7890 */ /* 0x000fe4000fffe0ff */
[----:B------:R-:W-:Y:S01]  /*3370*/  UIADD3 UR56, UPT, UPT, UR64, 0x4, URZ ;  /* 0x0000000440387890 */ /* 0x000fe2000fffe0ff */
[----:B-1----:R-:W-:Y:S01]  /*3380*/  @P0 SHF.L.U32 R0, R8, 0x1f, RZ ;  /* 0x0000001f08000819 */ /* 0x002fe200000006ff */
[----:B------:R-:W-:Y:S02]  /*3390*/  UIADD3 UR54, UPT, UPT, UR62, 0x4, URZ ;  /* 0x000000043e367890 */ /* 0x000fe4000fffe0ff */
[----:B------:R-:W-:Y:S01]  /*33a0*/  UIADD3 UR52, UPT, UPT, UR64, 0x6, URZ ;  /* 0x0000000640347890 */ /* 0x000fe2000fffe0ff */
[----:B------:R2:W3:Y:S01]  /*33b0*/  @P0 SYNCS.PHASECHK.TRANS64.TRYWAIT P2, [UR34], R0 ;  /* 0x00000000ff0005a7 */ /* 0x0004e20008041122 */
[----:B------:R-:W-:Y:S02]  /*33c0*/  UIADD3 UR50, UPT, UPT, UR62, 0x6, URZ ;  /* 0x000000063e327890 */ /* 0x000fe4000fffe0ff */
        /* <DEDUP_REMOVED lines=9> */
[----:B------:R-:W-:Y:S01]  /*3460*/  UIADD3 UR12, UPT, UPT, UR12, -0x1, URZ ;  /* 0xffffffff0c0c7890 */ /* 0x000fe2000fffe0ff */
[----:B------:R-:W-:Y:S01]  /*3470*/  UMOV UR65, 0x40004040 ;  /* 0x4000404000417882 */ /* 0x000fe20000000000 */
[----:B------:R-:W-:Y:S01]  /*3480*/  UMOV UR63, 0x40004040 ;  /* 0x40004040003f7882 */ /* 0x000fe20000000000 */
[----:B------:R-:W-:Y:S01]  /*3490*/  UMOV UR61, 0x40004040 ;  /* 0x40004040003d7882 */ /* 0x000fe20000000000 */
[----:B------:R2:W-:Y:S01]  /*34a0*/  UTCHMMA gdesc[UR62], gdesc[UR64], tmem[UR7], tmem[UR32], idesc[UR33], UP4 ;  /* 0x00ff20403e0075ea */ /* 0x0005e2000a000007 */
[----:B------:R-:W-:Y:S01]  /*34b0*/  UPLOP3.LUT UP4, UPT, UPT, UPT, UPT, 0x80, 0x8 ;  /* 0x000000000008789c */ /* 0x000fe20003f8f070 */
[----:B------:R-:W-:Y:S01]  /*34c0*/  UMOV UR59, 0x40004040 ;  /* 0x40004040003b7882 */ /* 0x000fe20000000000 */
[----:B------:R-:W-:Y:S01]  /*34d0*/  UMOV UR57, 0x40004040 ;  /* 0x4000404000397882 */ /* 0x000fe20000000000 */
[----:B------:R2:W-:Y:S01]  /*34e0*/  UTCHMMA gdesc[UR58], gdesc[UR60], tmem[UR7], tmem[UR30], idesc[UR31], UPT ;  /* 0x00ff1e3c3a0075ea */ /* 0x0005e2000b800007 */
        /* <DEDUP_REMOVED lines=14> */
[----:B------:R-:W-:Y:S01]  /*35d0*/  UMOV UR35, 0x40004040 ;  /* 0x4000404000237882 */ /* 0x000fe20000000000 */
[----:B------:R2:W-:Y:S01]  /*35e0*/  UTCHMMA gdesc[UR38], gdesc[UR40], tmem[UR7], tmem[UR20], idesc[UR21], UPT ;  /* 0x00ff1428260075ea */ /* 0x0005e2000b800007 */
[----:B------:R2:W-:Y:S01]  /*35f0*/  UTCHMMA gdesc[UR34], gdesc[UR36], tmem[UR7], tmem[UR18], idesc[UR19], UPT ;  /* 0x00ff1224220075ea */ /* 0x0005e2000b800007 */
[----:B------:R2:W-:Y:S01]  /*3600*/  UTCBAR [UR11], URZ ;  /* 0x000000ff0b0073e9 */ /* 0x0005e200080000ff */
[----:B------:R-:W-:Y:S01]  /*3610*/  UMOV UR17, UR14 ;  /* 0x0000000e00117c82 */ /* 0x000fe20008000000 */
[----:B------:R-:W-:Y:S05]  /*3620*/  BRA.U UP0, `(.L_x_57) ;  /* 0xfffffffd00007547 */ /* 0x000fea000b83ffff */
.L_x_54:
[----:B------:R-:W-:Y:S01]  /*3630*/  UIADD3 UR15, UPT, UPT, UR15, 0x1, URZ ;  /* 0x000000010f0f7890 */ /* 0x000fe2000fffe0ff */
[C---:B------:R-:W-:Y:S01]  /*3640*/  ISETP.NE.AND P0, PT, R10.reuse, 0x2, PT ;  /* 0x000000020a00780c */ /* 0x040fe20003f05270 */
[----:B--2---:R-:W-:Y:S02]  /*3650*/  UIADD3 UR7, UPT, UPT, UR6, 0xa0, URZ ;  /* 0x000000a006077890 */ /* 0x004fe4000fffe0ff */
[----:B------:R-:W-:Y:S01]  /*3660*/  UISETP.NE.AND UP0, UPT, UR15, 0x4, UPT ;  /* 0x000000040f00788c */ /* 0x000fe2000bf05270 */
[----:B-1----:R-:W-:Y:S02]  /*3670*/  SEL R0, RZ, 0x1, P0 ;  /* 0x00000001ff007807 */ /* 0x002fe40000000000 */
[----:B------:R-:W-:Y:S01]  /*3680*/  SEL R10, R10, RZ, P0 ;  /* 0x000000ff0a0a7207 */ /* 0x000fe20000000000 */
[----:B------:R-:W-:Y:S01]  /*3690*/  USEL UR6, URZ, 0x1, UP0 ;  /* 0x00000001ff067887 */ /* 0x000fe20008000000 */
[----:B------:R-:W-:Y:S01]  /*36a0*/  LOP3.LUT R9, R9, R0, RZ, 0x3c, !PT ;  /* 0x0000000009097212 */ /* 0x000fe200078e3cff */
[----:B------:R-:W-:Y:S01]  /*36b0*/  USEL UR15, UR15, URZ, UP0 ;  /* 0x000000ff0f0f7287 */ /* 0x000fe20008000000 */
[----:B------:R1:W-:Y:S03]  /*36c0*/  UTCBAR [UR7], URZ ;  /* 0x000000ff070073e9 */ /* 0x0003e600080000ff */
[----:B------:R-:W-:Y:S01]  /*36d0*/  LOP3.LUT R11, R11, UR6, RZ, 0x3c, !PT ;  /* 0x000000060b0b7c12 */ /* 0x000fe2000f8e3cff */
[----:B------:R-:W-:Y:S07]  /*36e0*/  @P1 BRA `(.L_x_58) ;  /* 0xfffffff800501947 */ /* 0x000fee000383ffff */
[----:B------:R-:W2:Y:S01]  /*36f0*/  S2UR UR4, SR_CgaCtaId ;  /* 0x00000000000479c3 */ /* 0x000ea20000008800 */
[----:B------:R-:W-:Y:S01]  /*3700*/  ELECT P0, URZ, PT ;  /* 0x0000000000ff782f */ /* 0x000fe20003800000 */
[----:B------:R-:W-:Y:S01]  /*3710*/  IMAD.MOV.U32 R0, RZ, RZ, 0x1 ;  /* 0x00000001ff007424 */ /* 0x000fe200078e00ff */
[----:B------:R-:W-:Y:S01]  /*3720*/  UIADD3 UR5, UPT, UPT, UR5, 0xc0, URZ ;  /* 0x000000c005057890 */ /* 0x000fe2000fffe0ff */
[----:B------:R-:W-:Y:S01]  /*3730*/  SHF.L.U32 R2, R11, 0x1f, RZ ;  /* 0x0000001f0b027819 */ /* 0x000fe200000006ff */
[----:B------:R-:W-:-:S03]  /*3740*/  UMOV UR6, 0x40 ;  /* 0x0000004000067882 */ /* 0x000fc60000000000 */
[----:B------:R-:W-:Y:S01]  /*3750*/  UVIRTCOUNT.DEALLOC.SMPOOL 0x80 ;  /* 0x000000800000784c */ /* 0x000fe20000000000 */
[----:B--2---:R-:W-:Y:S02]  /*3760*/  ULEA UR4, UR4, UR6, 0x18 ;  /* 0x0000000604047291 */ /* 0x004fe4000f8ec0ff */
[----:B------:R-:W-:-:S07]  /*3770*/  ULEA UR6, UR15, UR5, 0x3 ;  /* 0x000000050f067291 */ /* 0x000fce000f8e18ff */
[----:B------:R2:W-:Y:S02]  /*3780*/  @P0 STS.U8 [UR4+0x1c], R0 ;  /* 0x00001c00ff000988 */ /* 0x0005e40008000004 */
[----:B------:R-:W4:Y:S02]  /*3790*/  SYNCS.PHASECHK.TRANS64.TRYWAIT P0, [UR6], R2 ;  /* 0x00000002ff0075a7 */ /* 0x000f240008001106 */
[----:B--2-4-:R-:W-:Y:S05]  /*37a0*/  @!P0 BRA `(.L_x_59) ;  /* 0x0000005800f88947 */ /* 0x014fea0003800000 */
.L_x_148:
[----:B-1----:R-:W-:-:S04]  /*37b0*/  UIADD3 UR7, UPT, UPT, UR15, 0x1, URZ ;  /* 0x000000010f077890 */ /* 0x002fc8000fffe0ff */
[----:B------:R-:W-:-:S04]  /*37c0*/  UISETP.NE.AND UP0, UPT, UR7, 0x4, UPT ;  /* 0x000000040700788c */ /* 0x000fc8000bf05270 */
[----:B------:R-:W-:Y:S02]  /*37d0*/  USEL UR8, URZ, 0x1, UP0 ;  /* 0x00000001ff087887 */ /* 0x000fe40008000000 */
[----:B------:R-:W-:-:S04]  /*37e0*/  USEL UR7, UR7, URZ, UP0 ;  /* 0x000000ff07077287 */ /* 0x000fc80008000000 */
[----:B------:R-:W-:Y:S01]  /*37f0*/  ULEA UR6, UR7, UR5, 0x3 ;  /* 0x0000000507067291 */ /* 0x000fe2000f8e18ff */
[----:B--2---:R-:W-:-:S04]  /*3800*/  LOP3.LUT R2, R11, UR8, RZ, 0x3c, !PT ;  /* 0x000000080b027c12 */ /* 0x004fc8000f8e3cff */
[----:B------:R-:W-:-:S04]  /*3810*/  SHF.L.U32 R3, R2, 0x1f, RZ ;  /* 0x0000001f02037819 */ /* 0x000fc800000006ff */
[----:B------:R-:W1:Y:S02]  /*3820*/  SYNCS.PHASECHK.TRANS64.TRYWAIT P0, [UR6], R3 ;  /* 0x00000003ff0075a7 */ /* 0x000e640008001106 */
[----:B-1----:R-:W-:Y:S05]  /*3830*/  @!P0 BRA `(.L_x_60) ;  /* 0x0000005800ec8947 */ /* 0x002fea0003800000 */
.L_x_150:
        /* <DEDUP_REMOVED lines=9> */
.L_x_152:
[----:B------:R-:W-:-:S04]  /*38d0*/  UIADD3 UR7, UPT, UPT, UR7, 0x1, URZ ;  /* 0x0000000107077890 */ /* 0x000fc8000fffe0ff */
[----:B------:R-:W-:-:S04]  /*38e0*/  UISETP.NE.AND UP0, UPT, UR7, 0x4, UPT ;  /* 0x000000040700788c */ /* 0x000fc8000bf05270 */
[----:B------:R-:W-:Y:S02]  /*38f0*/  USEL UR6, URZ, 0x1, UP0 ;  /* 0x00000001ff067887 */ /* 0x000fe40008000000 */
[----:B------:R-:W-:-:S04]  /*3900*/  USEL UR7, UR7, URZ, UP0 ;  /* 0x000000ff07077287 */ /* 0x000fc80008000000 */
[----:B------:R-:W-:Y:S01]  /*3910*/  ULEA UR7, UR7, UR5, 0x3 ;  /* 0x0000000507077291 */ /* 0x000fe2000f8e18ff */
[----:B------:R-:W-:-:S04]  /*3920*/  LOP3.LUT R2, R2, UR6, RZ, 0x3c, !PT ;  /* 0x0000000602027c12 */ /* 0x000fc8000f8e3cff */
[----:B------:R-:W-:-:S04]  /*3930*/  SHF.L.U32 R2, R2, 0x1f, RZ ;  /* 0x0000001f02027819 */ /* 0x000fc800000006ff */
[----:B------:R-:W2:Y:S02]  /*3940*/  SYNCS.PHASECHK.TRANS64.TRYWAIT P0, [UR7], R2 ;  /* 0x00000002ff0075a7 */ /* 0x000ea40008001107 */
[----:B--2---:R-:W-:Y:S05]  /*3950*/  @!P0 BRA `(.L_x_62) ;  /* 0x0000005800d48947 */ /* 0x004fea0003800000 */
.L_x_154:
[----:B------:R-:W-:Y:S01]  /*3960*/  NOP ;  /* 0x0000000000007918 */ /* 0x000fe20000000000 */
[----:B-1----:R-:W1:Y:S01]  /*3970*/  LDS R0, [UR4+0x14] ;  /* 0x00001404ff007984 */ /* 0x002e620008000800 */
[----:B------:R-:W-:Y:S01]  /*3980*/  ULOP3.LUT UR6, UR16, 0xffff, URZ, 0xc0, !UPT ;  /* 0x0000ffff10067892 */ /* 0x000fe2000f8ec0ff */
[----:B------:R-:W-:Y:S01]  /*3990*/  UMOV UR8, 0xffff ;  /* 0x0000ffff00087882 */ /* 0x000fe20000000000 */
[----:B------:R-:W-:Y:S02]  /*39a0*/  UMOV UR5, 0x1 ;  /* 0x0000000100057882 */ /* 0x000fe40000000000 */
[----:B------:R-:W-:-:S04]  /*39b0*/  USHF.R.U32.HI UR6, URZ, 0x5, UR6 ;  /* 0x00000005ff067899 */ /* 0x000fc80008011606 */
[----:B------:R-:W-:Y:S02]  /*39c0*/  USHF.L.U32 UR8, UR8, UR6, URZ ;  /* 0x0000000608087299 */ /* 0x000fe400080006ff */
[----:B------:R-:W-:-:S04]  /*39d0*/  USHF.L.U32 UR5, UR5, UR6, URZ ;  /* 0x0000000605057299 */ /* 0x000fc800080006ff */
[----:B-1----:R-:W-:-:S04]  /*39e0*/  LOP3.LUT R0, R0, UR8, RZ, 0xc0, !PT ;  /* 0x0000000800007c12 */ /* 0x002fc8000f8ec0ff */
[----:B------:R-:W-:-:S13]  /*39f0*/  ISETP.NE.AND P0, PT, R0, UR8, PT ;  /* 0x0000000800007c0c */ /* 0x000fda000bf05270 */
[----:B------:R-:W-:Y:S05]  /*3a00*/  @P0 BRA `(.L_x_63) ;  /* 0x0000000000580947 */ /* 0x000fea0003800000 */
[----:B------:R-:W1:Y:S02]  /*3a10*/  LDS R0, [UR4+0x18] ;  /* 0x00001804ff007984 */ /* 0x000e640008000800 */
[----:B-1----:R-:W-:-:S04]  /*3a20*/  LOP3.LUT R0, R0, UR5, RZ, 0xc0, !PT ;  /* 0x0000000500007c12 */ /* 0x002fc8000f8ec0ff */
[----:B------:R-:W-:-:S13]  /*3a30*/  ISETP.NE.AND P0, PT, R0, UR5, PT ;  /* 0x0000000500007c0c */ /* 0x000fda000bf05270 */
[----:B------:R-:W-:Y:S05]  /*3a40*/  @P0 BRA `(.L_x_64) ;  /* 0x00000000003c0947 */ /* 0x000fea0003800000 */
[----:B------:R-:W1:Y:S01]  /*3a50*/  S2R R2, SR_LANEID ;  /* 0x0000000000027919 */ /* 0x000e620000000000 */
[----:B------:R-:W-:Y:S01]  /*3a60*/  ULOP3.LUT UR8, URZ, UR8, URZ, 0x33, !UPT ;  /* 0x00000008ff087292 */ /* 0x000fe2000f8e33ff */
[----:B------:R-:W-:Y:S02]  /*3a70*/  VOTEU.ANY UR7, UPT, PT ;  /* 0x0000000000077886 */ /* 0x000fe400038e0100 */
[----:B------:R-:W-:-:S03]  /*3a80*/  UFLO.U32 UR7, UR7 ;  /* 0x00000007000772bd */ /* 0x000fc600080e0000 */
[----:B------:R-:W-:-:S04]  /*3a90*/  IMAD.U32 R0, RZ, RZ, UR8 ;  /* 0x00000008ff007e24 */ /* 0x000fc8000f8e00ff */
[----:B------:R2:W4:Y:S02]  /*3aa0*/  REDUX UR6, R0 ;  /* 0x00000000000673c4 */ /* 0x0005240000000000 */
[----:B------:R1:W-:Y:S02]  /*3ab0*/  UTCATOMSWS.AND URZ, UR8 ;  /* 0x0000000800ff79e3 */ /* 0x0003e40008000000 */
[----:B-1----:R-:W-:Y:S02]  /*3ac0*/  ISETP.EQ.U32.AND P0, PT, R2, UR7, PT ;  /* 0x0000000702007c0c */ /* 0x002fe4000bf02070 */
[----:B--2---:R-:W-:Y:S02]  /*3ad0*/  LOP3.LUT R0, RZ, UR5, RZ, 0x33, !PT ;  /* 0x00000005ff007c12 */ /* 0x004fe4000f8e33ff */
[----:B----4-:R-:W-:Y:S02]  /*3ae0*/  MOV R2, UR6 ;  /* 0x0000000600027c02 */ /* 0x010fe40008000f00 */
[----:B------:R-:W1:Y:S07]  /*3af0*/  REDUX UR5, R0 ;  /* 0x00000000000573c4 */ /* 0x000e6e0000000000 */
[----:B------:R2:W-:Y:S01]  /*3b00*/  @P0 ATOMS.AND RZ, [UR4+0x14], R2 ;  /* 0x00001402ffff098c */ /* 0x0005e2000a800004 */
[----:B-1----:R-:W-:-:S05]  /*3b10*/  IMAD.U32 R0, RZ, RZ, UR5 ;  /* 0x00000005ff007e24 */ /* 0x002fca000f8e00ff */
[----:B------:R2:W-:Y:S01]  /*3b20*/  @P0 ATOMS.AND RZ, [UR4+0x18], R0 ;  /* 0x00001800ffff098c */ /* 0x0005e2000a800004 */
[----:B------:R-:W-:Y:S05]  /*3b30*/  BRA `(.L_x_65) ;  /* 0x0000000000147947 */ /* 0x000fea0003800000 */
.L_x_64:
[----:B------:R-:W-:Y:S02]  /*3b40*/  MOV R2, 0x3b60 ;  /* 0x00003b6000027802 */ /* 0x000fe40000000f00 */
[----:B---3-5:R-:W-:Y:S05]  /*3b50*/  CALL.REL.NOINC `($__internal_0_$__cuda_sm10x_tcgen05_guardrail_trap_col_being_dealloced_not_returned_by_alloc) ;  /* 0x0000005c00bc7944 */ /* 0x028fea0003c00000 */
[----:B------:R-:W-:Y:S05]  /*3b60*/  BRA `(.L_x_65) ;  /* 0x0000000000087947 */ /* 0x000fea0003800000 */
.L_x_63:
[----:B------:R-:W-:Y:S02]  /*3b70*/  MOV R2, 0x3b90 ;  /* 0x00003b9000027802 */ /* 0x000fe40000000f00 */
[----:B---3-5:R-:W-:Y:S05]  /*3b80*/  CALL.REL.NOINC `($__internal_2_$__cuda_sm10x_tcgen05_guardrail_trap_unallocated_columns_being_dealloced) ;  /* 0x0000005c00c87944 */ /* 0x028fea0003c00000 */
.L_x_65:
[----:B------:R-:W-:Y:S01]  /*3b90*/  NOP ;  /* 0x0000000000007918 */ /* 0x000fe20000000000 */
[----:B------:R-:W-:Y:S05]  /*3ba0*/  EXIT ;  /* 0x000000000000794d */ /* 0x000fea0003800000 */
.L_x_47:
[----:B------:R-:W-:-:S09]  /*3bb0*/  UISETP.NE.OR UP2, UPT, UR8, 0x3, !UP2 ;  /* 0x000000030800788c */ /* 0x000fd2000d745670 */
[----:B------:R-:W-:Y:S05]  /*3bc0*/  BRA.U UP2, `(.L_x_66) ;  /* 0x0000001102087547 */ /* 0x000fea000b800000 */
[----:B------:R-:W1:Y:S01]  /*3bd0*/  LDC R0, c[0x0][0xb30] ;  /* 0x0002cc00ff007b82 */ /* 0x000e620000000800 */
[----:B------:R-:W2:Y:S01]  /*3be0*/  LDCU.64 UR8, c[0x0][0x888] ;  /* 0x00011100ff0877ac */ /* 0x000ea20008000a00 */
[----:B------:R-:W-:Y:S02]  /*3bf0*/  HFMA2 R27, -RZ, RZ, 0, 0 ;  /* 0x00000000ff1b7431 */ /* 0x000fe400000001ff */
[----:B------:R-:W-:Y:S01]  /*3c00*/  IMAD.MOV.U32 R29, RZ, RZ, 0x1 ;  /* 0x00000001ff1d7424 */ /* 0x000fe200078e00ff */
[----:B------:R-:W-:Y:S01]  /*3c10*/  MOV R25, 0x2000 ;  /* 0x0000200000197802 */ /* 0x000fe20000000f00 */
[----:B------:R-:W4:Y:S01]  /*3c20*/  LDCU.64 UR4, c[0x0][0x890] ;  /* 0x00011200ff0477ac */ /* 0x000f220008000a00 */
[----:B------:R-:W-:Y:S01]  /*3c30*/  IMAD.MOV.U32 R28, RZ, RZ, RZ ;  /* 0x000000ffff1c7224 */ /* 0x000fe200078e00ff */
[----:B------:R-:W3:Y:S01]  /*3c40*/  LDC R24, c[0x0][0x370] ;  /* 0x0000dc00ff187b82 */ /* 0x000ee20000000800 */
[----:B------:R-:W-:Y:S01]  /*3c50*/  UMOV UR7, 0x400 ;  /* 0x0000040000077882 */ /* 0x000fe20000000000 */
[----:B------:R-:W-:-:S02]  /*3c60*/  UPLOP3.LUT UP1, UPT, UPT, UPT, UPT, 0x40, 0x4 ;  /* 0x000000000004789c */ /* 0x000fc40003f2e870 */
[----:B------:R-:W-:-:S04]  /*3c70*/  ULEA UR7, UR37, UR7, 0x18 ;  /* 0x0000000725077291 */ /* 0x000fc8000f8ec0ff */
[----:B------:R-:W3:Y:S01]  /*3c80*/  LDC R3, c[0x0][0xb0c] ;  /* 0x0002c300ff037b82 */ /* 0x000ee20000000800 */
[----:B------:R-:W-:Y:S02]  /*3c90*/  UIADD3 UR13, UPT, UPT, UR7, 0x48, URZ ;  /* 0x00000048070d7890 */ /* 0x000fe4000fffe0ff */
[----:B--2---:R-:W-:Y:S02]  /*3ca0*/  UISETP.NE.U32.AND UP2, UPT, UR8, URZ, UPT ;  /* 0x000000ff0800728c */ /* 0x004fe4000bf45070 */
[----:B------:R-:W-:Y:S02]  /*3cb0*/  UIADD3 UR33, UPT, UPT, UR7, 0x30, URZ ;  /* 0x0000003007217890 */ /* 0x000fe4000fffe0ff */
[----:B----4-:R-:W-:Y:S01]  /*3cc0*/  UISETP.NE.U32.AND UP3, UPT, UR4, URZ, UPT ;  /* 0x000000ff0400728c */ /* 0x010fe2000bf65070 */
[----:B------:R-:W2:Y:S01]  /*3cd0*/  LDC R18, c[0x0][0xb20] ;  /* 0x0002c800ff127b82 */ /* 0x000ea20000000800 */
[----:B-1----:R-:W-:Y:S01]  /*3ce0*/  ISETP.NE.AND P1, PT, R0, 0x1, PT ;  /* 0x000000010000780c */ /* 0x002fe20003f25270 */
[----:B------:R-:W-:-:S02]  /*3cf0*/  UISETP.NE.AND.EX UP2, UPT, UR9, URZ, UPT, UP2 ;  /* 0x000000ff0900728c */ /* 0x000fc4000bf45320 */
[----:B------:R-:W-:Y:S02]  /*3d00*/  UIADD3 UR25, UPT, UPT, UR7, 0x38, URZ ;  /* 0x0000003807197890 */ /* 0x000fe4000fffe0ff */
[----:B------:R-:W-:Y:S02]  /*3d10*/  UIADD3 UR17, UPT, UPT, UR7, 0x40, URZ ;  /* 0x0000004007117890 */ /* 0x000fe4000fffe0ff */
[----:B------:R-:W1:Y:S01]  /*3d20*/  LDC.64 R30, c[0x0][0x348] ;  /* 0x0000d200ff1e7b82 */ /* 0x000e620000000a00 */
[----:B------:R-:W-:Y:S02]  /*3d30*/  UPRMT UR13, UR37, 0x654, UR13 ;  /* 0x00000654250d7896 */ /* 0x000fe4000800000d */
[----:B------:R-:W-:-:S05]  /*3d40*/  UISETP.NE.AND.EX UP3, UPT, UR5, URZ, UPT, UP3 ;  /* 0x000000ff0500728c */ /* 0x000fca000bf65330 */
[----:B------:R-:W4:Y:S08]  /*3d50*/  LDC.64 R16, c[0x0][0xb10] ;  /* 0x0002c400ff107b82 */ /* 0x000f300000000a00 */
[----:B------:R-:W1:Y:S08]  /*3d60*/  LDC.64 R6, c[0x0][0xb18] ;  /* 0x0002c600ff067b82 */ /* 0x000e700000000a00 */
[----:B------:R-:W1:Y:S08]  /*3d70*/  LDC.64 R4, c[0x0][0xb28] ;  /* 0x0002ca00ff047b82 */ /* 0x000e700000000a00 */
[----:B--23--:R-:W1:Y:S02]  /*3d80*/  LDC R19, c[0x0][0x374] ;  /* 0x0000dd00ff137b82 */ /* 0x00ce640000000800 */
.L_x_77:
[C---:B------:R-:W-:Y:S02]  /*3d90*/  LEA R0, R28.reuse, UR7, 0x3 ;  /* 0x000000071c007c11 */ /* 0x040fe4000f8e18ff */
[----:B------:R-:W-:Y:S02]  /*3da0*/  SHF.L.U32 R2, R27, 0x1f, RZ ;  /* 0x0000001f1b027819 */ /* 0x000fe400000006ff */
[----:B------:R-:W-:Y:S02]  /*3db0*/  LEA R20, R28, UR7, 0x4 ;  /* 0x000000071c147c11 */ /* 0x000fe4000f8e20ff */
[----:B--2---:R-:W2:Y:S02]  /*3dc0*/  SYNCS.PHASECHK.TRANS64.TRYWAIT P0, [R0+URZ+0x80], R2 ;  /* 0x00008002000075a7 */ /* 0x004ea400080011ff */
[----:B--2---:R-:W-:Y:S05]  /*3dd0*/  @!P0 BRA `(.L_x_67) ;  /* 0x0000005400cc8947 */ /* 0x004fea0003800000 */
.L_x_155:
[----:B------:R-:W-:Y:S01]  /*3de0*/  ISETP.GE.AND P0, PT, R40, 0x1, PT ;  /* 0x000000012800780c */ /* 0x000fe20003f06270 */
[----:B------:R-:W3:Y:S01]  /*3df0*/  LDS.128 R20, [R20+0x110] ;  /* 0x0001100014147984 */ /* 0x000ee20000000c00 */
[----:B--2---:R-:W-:Y:S01]  /*3e00*/  VIADD R0, R0, 0x90 ;  /* 0x0000009000007836 */ /* 0x004fe20000000000 */
[----:B------:R-:W-:Y:S01]  /*3e10*/  @!PT LDS RZ, [RZ] ;  /* 0x00000000fffff984 */ /* 0x000fe20000000800 */
[----:B------:R-:W-:Y:S01]  /*3e20*/  @!PT LDS RZ, [RZ] ;  /* 0x00000000fffff984 */ /* 0x000fe20000000800 */
[----:B------:R-:W-:Y:S01]  /*3e30*/  @!PT LDS RZ, [RZ] ;  /* 0x00000000fffff984 */ /* 0x000fe20000000800 */
[----:B------:R-:W-:Y:S01]  /*3e40*/  @!PT LDS RZ, [RZ] ;  /* 0x00000000fffff984 */ /* 0x000fe20000000800 */
[----:B------:R2:W-:Y:S06]  /*3e50*/  MEMBAR.ALL.CTA ;  /* 0x0000000000007992 */ /* 0x0005ec0000008000 */
[----:B--2---:R-:W2:Y:S01]  /*3e60*/  FENCE.VIEW.ASYNC.S ;  /* 0x00000000000073c6 */ /* 0x004ea20000000000 */
[----:B------:R-:W-:Y:S04]  /*3e70*/  PRMT R0, RZ, 0x654, R0 ;  /* 0x00000654ff007816 */ /* 0x000fe80000000000 */
[----:B--2---:R2:W-:Y:S01]  /*3e80*/  SYNCS.ARRIVE.TRANS64.RED.A1T0 RZ, [R0+URZ], RZ ;  /* 0x000000ff00ff79a7 */ /* 0x0045e200081004ff */
[----:B---3--:R-:W-:Y:S11]  /*3e90*/  LOP3.LUT P3, RZ, R22, 0x1, RZ, 0xc0, !PT ;  /* 0x0000000116ff7812 */ /* 0x008ff6000786c0ff */
[----:B------:R-:W-:Y:S02]  /*3ea0*/  @!UPT UIADD3 URZ, UPT, UPT, URZ, URZ, URZ ;  /* 0x000000fffffff290 */ /* 0x000fe4000fffe0ff */
[----:B------:R-:W-:Y:S02]  /*3eb0*/  @P3 MOV R11, R20 ;  /* 0x00000014000b3202 */ /* 0x000fe40000000f00 */
[----:B------:R-:W-:Y:S01]  /*3ec0*/  @P3 LOP3.LUT R10, R21, 0xffff, RZ, 0xc0, !PT ;  /* 0x0000ffff150a3812 */ /* 0x000fe200078ec0ff */
[----:B--2---:R-:W-:Y:S06]  /*3ed0*/  @!P0 BRA `(.L_x_68) ;  /* 0x0000000000a48947 */ /* 0x004fec0003800000 */
[-C--:B-1----:R-:W-:Y:S01]  /*3ee0*/  IMAD.HI.U32 R0, R19, R7.reuse, RZ ;  /* 0x0000000713007227 */ /* 0x082fe200078e00ff */
[----:B------:R-:W-:Y:S02]  /*3ef0*/  ISETP.NE.AND P0, PT, R6, 0x1, PT ;  /* 0x000000010600780c */ /* 0x000fe40003f05270 */
[----:B------:R-:W-:Y:S01]  /*3f00*/  ISETP.NE.AND P2, PT, R40, 0x1, PT ;  /* 0x000000012800780c */ /* 0x000fe20003f45270 */
[----:B----4-:R-:W-:Y:S01]  /*3f10*/  IMAD.HI.U32 R9, R24, R16, RZ ;  /* 0x0000001018097227 */ /* 0x010fe200078e00ff */
[----:B------:R-:W-:Y:S02]  /*3f20*/  SHF.R.U32.HI R0, RZ, R18, R0 ;  /* 0x00000012ff007219 */ /* 0x000fe40000011600 */
[----:B------:R-:W-:Y:S01]  /*3f30*/  ISETP.NE.AND P4, PT, R3, 0x1, PT ;  /* 0x000000010300780c */ /* 0x000fe20003f85270 */
[----:B------:R-:W-:Y:S01]  /*3f40*/  IMAD.HI.U32 R13, R10, R7, RZ ;  /* 0x000000070a0d7227 */ /* 0x000fe200078e00ff */
[----:B------:R-:W-:Y:S02]  /*3f50*/  SHF.R.U32.HI R9, RZ, R17, R9 ;  /* 0x00000011ff097219 */ /* 0x000fe40000011609 */
[----:B------:R-:W-:Y:S01]  /*3f60*/  SEL R0, R19, R0, !P0 ;  /* 0x0000000013007207 */ /* 0x000fe20004000000 */
[----:B------:R-:W-:Y:S01]  /*3f70*/  IMAD.HI.U32 R12, R11, R16, RZ ;  /* 0x000000100b0c7227 */ /* 0x000fe200078e00ff */
[----:B------:R-:W-:Y:S03]  /*3f80*/  SEL R9, R24, R9, !P4 ;  /* 0x0000000918097207 */ /* 0x000fe60006000000 */
[-C--:B------:R-:W-:Y:S01]  /*3f90*/  IMAD.HI.U32 R8, R0, R4.reuse, RZ ;  /* 0x0000000400087227 */ /* 0x080fe200078e00ff */
[----:B------:R-:W-:Y:S03]  /*3fa0*/  SHF.R.U32.HI R12, RZ, R17, R12 ;  /* 0x00000011ff0c7219 */ /* 0x000fe6000001160c */
[----:B------:R-:W-:Y:S01]  /*3fb0*/  IMAD.HI.U32 R2, R9, R4, RZ ;  /* 0x0000000409027227 */ /* 0x000fe200078e00ff */
[-C--:B------:R-:W-:Y:S02]  /*3fc0*/  @P2 SHF.R.U32.HI R0, RZ, R5.reuse, R8 ;  /* 0x00000005ff002219 */ /* 0x080fe40000011608 */
[----:B------:R-:W-:Y:S02]  /*3fd0*/  SHF.R.U32.HI R8, RZ, R18, R13 ;  /* 0x00000012ff087219 */ /* 0x000fe4000001160d */
[----:B------:R-:W-:Y:S01]  /*3fe0*/  @P2 SHF.R.U32.HI R9, RZ, R5, R2 ;  /* 0x00000005ff092219 */ /* 0x000fe20000011602 */
[----:B------:R-:W-:Y:S01]  /*3ff0*/  IMAD R0, R40, R0, RZ ;  /* 0x0000000028007224 */ /* 0x000fe200078e02ff */
[----:B------:R-:W-:Y:S02]  /*4000*/  SEL R8, R10, R8, !P0 ;  /* 0x000000080a087207 */ /* 0x000fe40004000000 */
[----:B------:R-:W-:Y:S01]  /*4010*/  SEL R2, R11, R12, !P4 ;  /* 0x0000000c0b027207 */ /* 0x000fe20006000000 */
[----:B------:R-:W-:Y:S01]  /*4020*/  IMAD R12, R40, R9, RZ ;  /* 0x00000009280c7224 */ /* 0x000fe200078e02ff */
[C---:B------:R-:W-:Y:S01]  /*4030*/  ISETP.GE.AND P0, PT, R8.reuse, R0, PT ;  /* 0x000000000800720c */ /* 0x040fe20003f06270 */
[----:B------:R-:W-:Y:S03]  /*4040*/  IMAD.HI.U32 R0, R8, R4, RZ ;  /* 0x0000000408007227 */ /* 0x000fe600078e00ff */
[----:B------:R-:W-:Y:S02]  /*4050*/  ISETP.GE.OR P0, PT, R2, R12, P0 ;  /* 0x0000000c0200720c */ /* 0x000fe40000706670 */
[-C--:B------:R-:W-:Y:S04]  /*4060*/  SHF.R.U32.HI R0, RZ, R5.reuse, R0 ;  /* 0x00000005ff007219 */ /* 0x080fe80000011600 */
[----:B------:R-:W-:Y:S05]  /*4070*/  SEL R13, R8, R0, !P2 ;  /* 0x00000000080d7207 */ /* 0x000fea0005000000 */
[----:B------:R-:W-:Y:S02]  /*4080*/  IMAD.MOV R12, RZ, RZ, -R13 ;  /* 0x000000ffff0c7224 */ /* 0x000fe400078e0a0d */
[----:B------:R-:W-:Y:S04]  /*4090*/  @!P0 IMAD.HI.U32 R0, R2, R4, RZ ;  /* 0x0000000402008227 */ /* 0x000fe800078e00ff */
[----:B------:R-:W-:Y:S01]  /*40a0*/  IMAD R12, R40, R12, R8 ;  /* 0x0000000c280c7224 */ /* 0x000fe200078e0208 */
[----:B------:R-:W-:Y:S04]  /*40b0*/  @!P0 SHF.R.U32.HI R0, RZ, R5, R0 ;  /* 0x00000005ff008219 */ /* 0x000fe80000011600 */
[----:B------:R-:W-:Y:S04]  /*40c0*/  @!P0 SEL R0, R2, R0, !P2 ;  /* 0x0000000002008207 */ /* 0x000fe80005000000 */
[----:B------:R-:W-:Y:S01]  /*40d0*/  @!P0 IADD3 R13, PT, PT, R13, -R0, RZ ;  /* 0x800000000d0d8210 */ /* 0x000fe20007ffe0ff */
[----:B------:R-:W-:Y:S01]  /*40e0*/  @!P0 IMAD R0, R9, R12, R0 ;  /* 0x0000000c09008224 */ /* 0x000fe200078e0200 */
[----:B------:R-:W-:Y:S01]  /*40f0*/  IADD3 R9, PT, PT, -R8, RZ, RZ ;  /* 0x000000ff08097210 */ /* 0x000fe20007ffe1ff */
[--C-:B------:R-:W-:Y:S02]  /*4100*/  IMAD.MOV R12, RZ, RZ, -R2.reuse ;  /* 0x000000ffff0c7224 */ /* 0x100fe400078e0a02 */
[----:B------:R-:W-:Y:S02]  /*4110*/  @!P0 IMAD R8, R13, R40, R2 ;  /* 0x000000280d088224 */ /* 0x000fe400078e0202 */
[----:B------:R-:W-:Y:S02]  /*4120*/  @!P0 IMAD.MOV.U32 R2, RZ, RZ, R0 ;  /* 0x000000ffff028224 */ /* 0x000fe400078e0000 */
[----:B------:R-:W-:Y:S02]  /*4130*/  IMAD R11, R3, R12, R11 ;  /* 0x0000000c030b7224 */ /* 0x000fe400078e020b */
[----:B------:R-:W-:Y:S02]  /*4140*/  IMAD R10, R6, R9, R10 ;  /* 0x00000009060a7224 */ /* 0x000fe400078e020a */
[----:B------:R-:W-:Y:S02]  /*4150*/  IMAD R11, R2, R3, R11 ;  /* 0x00000003020b7224 */ /* 0x000fe400078e020b */
[----:B------:R-:W-:Y:S02]  /*4160*/  IMAD R10, R8, R6, R10 ;  /* 0x00000006080a7224 */ /* 0x000fe400078e020a */
.L_x_68:
[----:B------:R-:W-:Y:S05]  /*4170*/  BRA.U UP1, `(.L_x_69) ;  /* 0x0000000101107547 */ /* 0x000fea000b800000 */
[----:B------:R-:W-:Y:S04]  /*4180*/  MOV R2, UR6 ;  /* 0x0000000600027c02 */ /* 0x000fe80008000f00 */
[----:B------:R-:W-:Y:S04]  /*4190*/  SHF.L.U32 R2, R2, 0x1f, RZ ;  /* 0x0000001f02027819 */ /* 0x000fe800000006ff */
[----:B------:R-:W2:Y:S02]  /*41a0*/  SYNCS.PHASECHK.TRANS64.TRYWAIT P0, [UR7+0x78], R2 ;  /* 0x00007802ff0075a7 */ /* 0x000ea40008001107 */
[----:B--2---:R-:W-:Y:S05]  /*41b0*/  @!P0 BRA `(.L_x_70) ;  /* 0x0000005000e88947 */ /* 0x004fea0003800000 */
.L_x_69:
[----:B------:R-:W-:Y:S02]  /*41c0*/  R2UR UR35, R15 ;  /* 0x000000000f2372ca */ /* 0x000fe400000e0000 */
[----:B------:R-:W-:Y:S02]  /*41d0*/  R2UR UR34, R14 ;  /* 0x000000000e2272ca */ /* 0x000fe400000e0000 */
[----:B------:R-:W-:Y:S02]  /*41e0*/  ISETP.NE.U32.AND P2, PT, RZ, UR4, PT ;  /* 0x00000004ff007c0c */ /* 0x000fe4000bf45070 */
[----:B------:R-:W-:Y:S02]  /*41f0*/  SHF.L.U32 R14, R29, 0x1f, RZ ;  /* 0x0000001f1d0e7819 */ /* 0x000fe400000006ff */
[----:B------:R-:W-:Y:S05]  /*4200*/  ISETP.NE.AND.EX P2, PT, RZ, UR5, PT, P2 ;  /* 0x00000005ff007c0c */ /* 0x000fea000bf45320 */
[----:B------:R-:W-:Y:S02]  /*4210*/  USHF.L.U32 UR35, UR35, 0x7, URZ ;  /* 0x0000000723237899 */ /* 0x000fe400080006ff */
[----:B------:R-:W-:Y:S01]  /*4220*/  USHF.L.U32 UR34, UR34, 0x7, URZ ;  /* 0x0000000722227899 */ /* 0x000fe200080006ff */
[----:B------:R-:W-:Y:S11]  /*4230*/  BRA.U !UP3, `(.L_x_71) ;  /* 0x000000010b347547 */ /* 0x000ff6000b800000 */
[----:B------:R-:W-:Y:S01]  /*4240*/  UPLOP3.LUT UP0, UPT, UPT, UPT, UP2, 0x80, 0x8 ;  /* 0x000000000008789c */ /* 0x000fe20003f0f020 */
[----:B--2---:R-:W-:Y:S02]  /*4250*/  HFMA2 R0, -RZ, RZ, 0, 5.9604644775390625e-08 ;  /* 0x00000001ff007431 */ /* 0x004fe400000001ff */
[----:B------:R-:W-:Y:S03]  /*4260*/  IMAD.MOV.U32 R88, RZ, RZ, 0x1 ;  /* 0x00000001ff587424 */ /* 0x000fe600078e00ff */
[----:B------:R-:W-:Y:S05]  /*4270*/  PLOP3.LUT P0, PT, PT, PT, UP0, 0x80, 0x8 ;  /* 0x000000000008781c */ /* 0x000fea0003f0f008 */
[----:B------:R-:W2:Y:S01]  /*4280*/  @UP0 LDCU.64 UR10, c[0x0][0x888] ;  /* 0x00011100ff0a07ac */ /* 0x000ea20008000a00 */
[----:B------:R-:W-:Y:S07]  /*4290*/  @UP0 UIMAD UR8, UR36, UR4, URZ ;  /* 0x00000004240802a4 */ /* 0x000fee000f8e02ff */
[----:B------:R-:W-:Y:S01]  /*42a0*/  @!P0 PRMT R88, R0, 0x7610, R88 ;  /* 0x0000761000588816 */ /* 0x000fe20000000058 */
[----:B--2---:R-:W-:Y:S03]  /*42b0*/  @UP0 UIMAD.WIDE UR10, UR8, 0x4, UR10 ;  /* 0x00000004080a08a5 */ /* 0x004fe6000f8e020a */
[----:B------:R-:W2:Y:S03]  /*42c0*/  @!UP0 LDCU UR8, c[0x0][0x880] ;  /* 0x00011000ff0887ac */ /* 0x000ea60008000800 */
[----:B------:R-:W-:Y:S01]  /*42d0*/  IMAD.U32 R8, RZ, RZ, UR10 ;  /* 0x0000000aff087e24 */ /* 0x000fe2000f8e00ff */
[----:B------:R-:W-:Y:S05]  /*42e0*/  MOV R9, UR11 ;  /* 0x0000000b00097c02 */ /* 0x000fea0008000f00 */
[----:B-----5:R3:W5:Y:S02]  /*42f0*/  @P0 LDG.E R49, desc[UR46][R8.64] ;  /* 0x0000002e08310981 */ /* 0x020764000c1e1900 */
[----:B--23--:R-:W-:Y:S07]  /*4300*/  @!P0 IMAD.U32 R49, RZ, RZ, UR8 ;  /* 0x00000008ff318e24 */ /* 0x00cfee000f8e00ff */
.L_x_71:
[----:B-----5:R-:W-:Y:S01]  /*4310*/  @!P2 FSETP.EQ.AND P0, PT, R49, RZ, PT ;  /* 0x000000ff3100a20b */ /* 0x020fe20003f02000 */
[----:B------:R-:W-:Y:S01]  /*4320*/  @!UPT UIADD3 URZ, UPT, UPT, URZ, URZ, URZ ;  /* 0x000000fffffff290 */ /* 0x000fe2000fffe0ff */
[----:B------:R-:W-:Y:S11]  /*4330*/  @!P2 BRA `(.L_x_72) ;  /* 0x000000000014a947 */ /* 0x000ff60003800000 */
[----:B------:R-:W-:Y:S02]  /*4340*/  LOP3.LUT P2, RZ, R88, 0xff, RZ, 0xc0, !PT ;  /* 0x000000ff58ff7812 */ /* 0x000fe4000784c0ff */
[----:B------:R-:W-:Y:S04]  /*4350*/  PLOP3.LUT P0, PT, PT, PT, UP0, 0x80, 0x8 ;  /* 0x000000000008781c */ /* 0x000fe80003f0f008 */
[----:B------:R-:W-:Y:S07]  /*4360*/  PLOP3.LUT P0, PT, P0, PT, PT, 0x8, 0x80 ;  /* 0x000000000080781c */ /* 0x000fee000070e170 */
[----:B------:R-:W-:Y:S11]  /*4370*/  @P2 FSETP.EQ.AND P0, PT, R49, RZ, PT ;  /* 0x000000ff3100220b */ /* 0x000ff60003f02000 */
[----:B------:R-:W-:Y:S02]  /*4380*/  @!UPT UIADD3 URZ, UPT, UPT, URZ, URZ, URZ ;  /* 0x000000fffffff290 */ /* 0x000fe4000fffe0ff */
.L_x_72:
[----:B------:R-:W3:Y:S01]  /*4390*/  SYNCS.PHASECHK.TRANS64.TRYWAIT P2, [UR7+0x50], R14 ;  /* 0x0000500eff0075a7 */ /* 0x000ee20008041107 */
[----:B------:R-:W-:Y:S04]  /*43a0*/  ELECT P4, URZ, PT ;  /* 0x0000000000ff782f */ /* 0x000fe80003880000 */
[----:B------:R-:W-:Y:S11]  /*43b0*/  PLOP3.LUT P4, PT, P0, P4, PT, 0xf2, 0x2f ;  /* 0x00000000002f781c */ /* 0x000ff60000789e72 */
[----:B------:R-:W-:Y:S02]  /*43c0*/  @!UPT UIADD3 URZ, UPT, UPT, URZ, URZ, URZ ;  /* 0x000000fffffff290 */ /* 0x000fe4000fffe0ff */
[----:B-1----:R-:W-:Y:S05]  /*43d0*/  @!P4 IADD3 R8, P0, PT, R30, 0x580, RZ ;  /* 0x000005801e08c810 */ /* 0x002fea0007f1e0ff */
[----:B--2---:R-:W-:Y:S01]  /*43e0*/  @!P4 IMAD.X R2, RZ, RZ, R31, P0 ;  /* 0x000000ffff02c224 */ /* 0x004fe200000e061f */
[----:B---3--:R-:W-:Y:S07]  /*43f0*/  @!P2 BRA `(.L_x_73) ;  /* 0x000000500070a947 */ /* 0x008fee0003800000 */
.L_x_158:
[----:B------:R-:W-:Y:S01]  /*4400*/  @!P4 R2UR UR8, R2 ;  /* 0x000000000208c2ca */ /* 0x000fe200000e0000 */
[----:B------:R-:W-:Y:S01]  /*4410*/  VOTEU.ALL UP1, P4 ;  /* 0x0000000000ff7886 */ /* 0x000fe20002020000 */
[----:B------:R-:W-:Y:S01]  /*4420*/  @!P4 R2UR UR9, R8 ;  /* 0x000000000809c2ca */ /* 0x000fe200000e0000 */
[----:B-1----:R-:W-:Y:S01]  /*4430*/  @!P4 IMAD.MOV.U32 R0, RZ, RZ, 0x2000 ;  /* 0x00002000ff00c424 */ /* 0x002fe200078e00ff */
[----:B------:R-:W-:Y:S01]  /*4440*/  UMOV UR10, 0x0 ;  /* 0x00000000000a7882 */ /* 0x000fe20000000000 */
[----:B------:R-:W-:Y:S01]  /*4450*/  UMOV UR11, 0x10000000 ;  /* 0x10000000000b7882 */ /* 0x000fe20000000000 */
[----:B------:R-:W-:Y:S01]  /*4460*/  @!UP1 UIADD3 UR32, UPT, UPT, UR7, 0x200, URZ ;  /* 0x0000020007209890 */ /* 0x000fe2000fffe0ff */
[----:B------:R-:W-:Y:S06]  /*4470*/  VOTEU.ALL UP1, P4 ;  /* 0x0000000000ff7886 */ /* 0x000fec0002020000 */
[----:B------:R-:W-:Y:S01]  /*4480*/  IMAD.U32 R9, RZ, RZ, UR8 ;  /* 0x00000008ff097e24 */ /* 0x000fe2000f8e00ff */
[----:B------:R-:W-:Y:S01]  /*4490*/  UPRMT UR8, UR37, 0x654, UR33 ;  /* 0x0000065425087896 */ /* 0x000fe20008000021 */
[----:B------:R-:W-:Y:S03]  /*44a0*/  IMAD.U32 R8, RZ, RZ, UR9 ;  /* 0x00000009ff087e24 */ /* 0x000fe6000f8e00ff */
[----:B------:R-:W-:Y:S02]  /*44b0*/  @!P4 R2UR UR15, R9 ;  /* 0x00000000090fc2ca */ /* 0x000fe400000e0000 */
[----:B------:R-:W-:Y:S02]  /*44c0*/  @!P4 R2UR UR14, R8 ;  /* 0x00000000080ec2ca */ /* 0x000fe400000e0000 */
[----:B------:R-:W-:Y:S05]  /*44d0*/  @!P4 IADD3 R8, P0, PT, R30, 0x580, RZ ;  /* 0x000005801e08c810 */ /* 0x000fea0007f1e0ff */
[----:B------:R-:W-:Y:S06]  /*44e0*/  @!P4 IMAD.X R2, RZ, RZ, R31, P0 ;  /* 0x000000ffff02c224 */ /* 0x000fec00000e061f */
[----:B------:R1:W-:Y:S01]  /*44f0*/  @!UP1 UTMALDG.3D [UR32], [UR14], desc[UR10] ;  /* 0x00000a200e0095b4 */ /* 0x0003e20008011000 */
[----:B------:R1:W-:Y:S01]  /*4500*/  @!P4 SYNCS.ARRIVE.TRANS64.RED.A0TR RZ, [UR7+0x30], R0 ;  /* 0x00003000ffffc9a7 */ /* 0x0003e20008300407 */
[----:B------:R-:W-:Y:S01]  /*4510*/  SYNCS.ARRIVE.TRANS64.RED.A1T0 RZ, [UR8], RZ ;  /* 0x000000ffffff79a7 */ /* 0x000fe20008100408 */
[----:B------:R-:W2:Y:S02]  /*4520*/  SYNCS.PHASECHK.TRANS64.TRYWAIT P2, [UR7+0x58], R14 ;  /* 0x0000580eff0075a7 */ /* 0x000ea40008041107 */
[----:B-12---:R-:W-:Y:S05]  /*4530*/  @!P2 BRA `(.L_x_74) ;  /* 0x000000500038a947 */ /* 0x006fea0003800000 */
.L_x_160:
[----:B------:R-:W-:Y:S01]  /*4540*/  @!P4 R2UR UR8, R2 ;  /* 0x000000000208c2ca */ /* 0x000fe200000e0000 */
[----:B------:R-:W-:Y:S01]  /*4550*/  VOTEU.ALL UP1, P4 ;  /* 0x0000000000ff7886 */ /* 0x000fe20002020000 */
[----:B------:R-:W-:Y:S01]  /*4560*/  @!P4 R2UR UR9, R8 ;  /* 0x000000000809c2ca */ /* 0x000fe200000e0000 */
[----:B-1----:R-:W-:Y:S01]  /*4570*/  @!P4 IMAD.MOV.U32 R0, RZ, RZ, 0x2000 ;  /* 0x00002000ff00c424 */ /* 0x002fe200078e00ff */
[----:B------:R-:W-:Y:S01]  /*4580*/  UMOV UR10, 0x0 ;  /* 0x00000000000a7882 */ /* 0x000fe20000000000 */
[----:B------:R-:W-:Y:S01]  /*4590*/  UMOV UR11, 0x10000000 ;  /* 0x10000000000b7882 */ /* 0x000fe20000000000 */
[----:B------:R-:W-:Y:S02]  /*45a0*/  @!UP1 UIADD3 UR26, UPT, UPT, UR34, 0x20, URZ ;  /* 0x00000020221a9890 */ /* 0x000fe4000fffe0ff */
[----:B------:R-:W-:Y:S01]  /*45b0*/  @!UP1 UIADD3 UR24, UPT, UPT, UR7, 0x2200, URZ ;  /* 0x0000220007189890 */ /* 0x000fe2000fffe0ff */
[----:B------:R-:W-:Y:S01]  /*45c0*/  VOTEU.ALL UP1, P4 ;  /* 0x0000000000ff7886 */ /* 0x000fe20002020000 */
[----:B------:R-:W-:Y:S01]  /*45d0*/  UMOV UR27, UR35 ;  /* 0x00000023001b7c82 */ /* 0x000fe20008000000 */
[----:B------:R-:W-:Y:S02]  /*45e0*/  UMOV UR28, UR36 ;  /* 0x00000024001c7c82 */ /* 0x000fe40008000000 */
        /* <DEDUP_REMOVED lines=12> */
.L_x_162:
[----:B------:R-:W2:Y:S01]  /*46b0*/  LDC.64 R12, c[0x0][0xb18] ;  /* 0x0002c600ff0c7b82 */ /* 0x000ea20000000a00 */
[----:B------:R-:W-:Y:S01]  /*46c0*/  @!P4 R2UR UR8, R2 ;  /* 0x000000000208c2ca */ /* 0x000fe200000e0000 */
[----:B------:R-:W-:Y:S01]  /*46d0*/  VOTEU.ALL UP1, P4 ;  /* 0x0000000000ff7886 */ /* 0x000fe20002020000 */
[----:B------:R-:W-:Y:S01]  /*46e0*/  @!P4 R2UR UR9, R8 ;  /* 0x000000000809c2ca */ /* 0x000fe200000e0000 */
[----:B-1----:R-:W-:Y:S01]  /*46f0*/  @!P4 IMAD.MOV.U32 R0, RZ, RZ, 0x2000 ;  /* 0x00002000ff00c424 */ /* 0x002fe200078e00ff */
[----:B------:R-:W-:Y:S03]  /*4700*/  UMOV UR10, 0x0 ;  /* 0x00000000000a7882 */ /* 0x000fe60000000000 */
[----:B------:R-:W1:Y:S01]  /*4710*/  @!P1 LDC R2, c[0x0][0xb0c] ;  /* 0x0002c300ff029b82 */ /* 0x000e620000000800 */
[----:B------:R-:W-:Y:S01]  /*4720*/  @!UP1 UIADD3 UR18, UPT, UPT, UR34, 0x40, URZ ;  /* 0x0000004022129890 */ /* 0x000fe2000fffe0ff */
[----:B------:R-:W-:Y:S01]  /*4730*/  @P3 SHF.R.U32.HI R26, RZ, 0x10, R21 ;  /* 0x00000010ff1a3819 */ /* 0x000fe20000011615 */
[----:B------:R-:W-:Y:S01]  /*4740*/  @!UP1 UIADD3 UR16, UPT, UPT, UR7, 0x4200, URZ ;  /* 0x0000420007109890 */ /* 0x000fe2000fffe0ff */
[----:B------:R-:W-:Y:S01]  /*4750*/  VIADD R28, R28, 0x1 ;  /* 0x000000011c1c7836 */ /* 0x000fe20000000000 */
[----:B------:R-:W-:Y:S01]  /*4760*/  VOTEU.ALL UP1, P4 ;  /* 0x0000000000ff7886 */ /* 0x000fe20002020000 */
[----:B------:R-:W-:Y:S01]  /*4770*/  UMOV UR11, 0x10000000 ;  /* 0x10000000000b7882 */ /* 0x000fe20000000000 */
[----:B------:R-:W-:Y:S01]  /*4780*/  UMOV UR19, UR35 ;  /* 0x0000002300137c82 */ /* 0x000fe20008000000 */
[----:B------:R-:W-:Y:S01]  /*4790*/  IMAD.U32 R9, RZ, RZ, UR8 ;  /* 0x00000008ff097e24 */ /* 0x000fe2000f8e00ff */
[----:B------:R-:W-:Y:S01]  /*47a0*/  UMOV UR20, UR36 ;  /* 0x0000002400147c82 */ /* 0x000fe20008000000 */
[----:B------:R-:W-:Y:S01]  /*47b0*/  IMAD.U32 R8, RZ, RZ, UR9 ;  /* 0x00000009ff087e24 */ /* 0x000fe2000f8e00ff */
[----:B------:R-:W-:Y:S02]  /*47c0*/  UPRMT UR8, UR37, 0x654, UR17 ;  /* 0x0000065425087896 */ /* 0x000fe40008000011 */
[----:B------:R-:W-:Y:S02]  /*47d0*/  @!P4 R2UR UR15, R9 ;  /* 0x00000000090fc2ca */ /* 0x000fe400000e0000 */
[----:B------:R-:W-:Y:S02]  /*47e0*/  @!P4 R2UR UR14, R8 ;  /* 0x00000000080ec2ca */ /* 0x000fe400000e0000 */
[----:B------:R-:W3:Y:S11]  /*47f0*/  LDC.64 R8, c[0x0][0xb10] ;  /* 0x0002c400ff087b82 */ /* 0x000ef60000000a00 */
[----:B------:R1:W-:Y:S01]  /*4800*/  @!UP1 UTMALDG.3D [UR16], [UR14], desc[UR10] ;  /* 0x00000a100e0095b4 */ /* 0x0003e20008011000 */
[----:B------:R5:W-:Y:S01]  /*4810*/  @!P4 SYNCS.ARRIVE.TRANS64.RED.A0TR RZ, [UR7+0x40], R0 ;  /* 0x00004000ffffc9a7 */ /* 0x000be20008300407 */
[C---:B---3--:R-:W-:Y:S01]  /*4820*/  @!P1 IMAD.HI.U32 R8, R11.reuse, R8, RZ ;  /* 0x000000080b089227 */ /* 0x048fe200078e00ff */
[----:B--2---:R-:W-:Y:S02]  /*4830*/  @!P1 ISETP.NE.AND P0, PT, R12, 0x1, PT ;  /* 0x000000010c00980c */ /* 0x004fe40003f05270 */
[----:B-1----:R-:W-:Y:S01]  /*4840*/  @!P1 ISETP.NE.AND P2, PT, R2, 0x1, PT ;  /* 0x000000010200980c */ /* 0x002fe20003f45270 */
[----:B------:R-:W-:Y:S01]  /*4850*/  SYNCS.ARRIVE.TRANS64.RED.A1T0 RZ, [UR8], RZ ;  /* 0x000000ffffff79a7 */ /* 0x000fe20008100408 */
[C---:B------:R-:W-:Y:S01]  /*4860*/  @!P1 IMAD.HI.U32 R13, R10.reuse, R13, RZ ;  /* 0x0000000d0a0d9227 */ /* 0x040fe200078e00ff */
[----:B------:R-:W-:Y:S04]  /*4870*/  @!P1 SHF.R.U32.HI R8, RZ, R9, R8 ;  /* 0x00000009ff089219 */ /* 0x000fe80000011608 */
[----:B------:R-:W-:Y:S01]  /*4880*/  @!P1 SEL R8, R11, R8, !P2 ;  /* 0x000000080b089207 */ /* 0x000fe20005000000 */
[----:B------:R-:W1:Y:S01]  /*4890*/  SYNCS.PHASECHK.TRANS64.TRYWAIT P5, [UR7+0x68], R14 ;  /* 0x0000680eff0075a7 */ /* 0x000e6200080a1107 */
[----:B-----5:R-:W2:Y:S02]  /*48a0*/  @!P1 LDC R0, c[0x0][0xb20] ;  /* 0x0002c800ff009b82 */ /* 0x020ea40000000800 */
[----:B--2---:R-:W-:Y:S04]  /*48b0*/  @!P1 SHF.R.U32.HI R0, RZ, R0, R13 ;  /* 0x00000000ff009219 */ /* 0x004fe8000001160d */
[----:B------:R-:W-:Y:S05]  /*48c0*/  @!P1 SEL R9, R10, R0, !P0 ;  /* 0x000000000a099207 */ /* 0x000fea0004000000 */
[----:B------:R-:W-:Y:S02]  /*48d0*/  @!P1 IMAD.IADD R0, R9, 0x1, -R8 ;  /* 0x0000000109009824 */ /* 0x000fe400078e0a08 */
[----:B------:R-:W-:Y:S02]  /*48e0*/  @!P1 IMAD.IADD R8, R8, 0x1, -R9 ;  /* 0x0000000108089824 */ /* 0x000fe400078e0a09 */
[----:B------:R-:W-:Y:S02]  /*48f0*/  @!P1 IMAD R11, R0, R2, R11 ;  /* 0x00000002000b9224 */ /* 0x000fe400078e020b */
[----:B------:R-:W-:Y:S01]  /*4900*/  @!P1 IMAD R10, R8, R12, R10 ;  /* 0x0000000c080a9224 */ /* 0x000fe200078e020a */
[----:B-1----:R-:W-:Y:S06]  /*4910*/  @!P5 BRA `(.L_x_76) ;  /* 0x0000004c0070d947 */ /* 0x002fec0003800000 */
.L_x_164:
[----:B------:R-:W-:Y:S01]  /*4920*/  @!P4 IADD3 R2, P0, PT, R30, 0x580, RZ ;  /* 0x000005801e02c810 */ /* 0x000fe20007f1e0ff */
[----:B------:R-:W-:Y:S01]  /*4930*/  VOTEU.ALL UP1, P4 ;  /* 0x0000000000ff7886 */ /* 0x000fe20002020000 */
[----:B------:R-:W-:Y:S01]  /*4940*/  UMOV UR18, 0x0 ;  /* 0x0000000000127882 */ /* 0x000fe20000000000 */
[----:B------:R-:W-:Y:S01]  /*4950*/  UMOV UR19, 0x10000000 ;  /* 0x1000000000137882 */ /* 0x000fe20000000000 */
[----:B------:R-:W-:Y:S01]  /*4960*/  @!P4 R2UR UR9, R2 ;  /* 0x000000000209c2ca */ /* 0x000fe200000e0000 */
[----:B-1----:R-:W-:Y:S01]  /*4970*/  @!P4 IMAD.X R0, RZ, RZ, R31, P0 ;  /* 0x000000ffff00c224 */ /* 0x002fe200000e061f */
[----:B------:R-:W-:Y:S01]  /*4980*/  @!UP1 UIADD3 UR10, UPT, UPT, UR34, 0x60, URZ ;  /* 0x00000060220a9890 */ /* 0x000fe2000fffe0ff */
[----:B------:R-:W-:Y:S01]  /*4990*/  ISETP.NE.AND P0, PT, R28, 0x2, PT ;  /* 0x000000021c00780c */ /* 0x000fe20003f05270 */
[----:B------:R-:W-:Y:S01]  /*49a0*/  UMOV UR11, UR35 ;  /* 0x00000023000b7c82 */ /* 0x000fe20008000000 */
[----:B------:R-:W-:Y:S01]  /*49b0*/  UMOV UR12, UR36 ;  /* 0x00000024000c7c82 */ /* 0x000fe20008000000 */
[----:B------:R-:W-:Y:S01]  /*49c0*/  @!P4 R2UR UR8, R0 ;  /* 0x000000000008c2ca */ /* 0x000fe200000e0000 */
[----:B------:R-:W-:Y:S01]  /*49d0*/  IMAD.IADD R14, R10, 0x1, R86 ;  /* 0x000000010a0e7824 */ /* 0x000fe200078e0256 */
[----:B------:R-:W-:Y:S01]  /*49e0*/  @P3 R2UR UR36, R26 ;  /* 0x000000001a2432ca */ /* 0x000fe200000e0000 */
[----:B------:R-:W-:Y:S01]  /*49f0*/  IMAD.IADD R15, R11, 0x1, R87 ;  /* 0x000000010b0f7824 */ /* 0x000fe200078e0257 */
[----:B------:R-:W-:Y:S02]  /*4a00*/  SEL R0, RZ, 0x1, P0 ;  /* 0x00000001ff007807 */ /* 0x000fe40000000000 */
[----:B------:R-:W-:Y:S01]  /*4a10*/  LOP3.LUT R29, R29, 0x1, RZ, 0x3c, !PT ;  /* 0x000000011d1d7812 */ /* 0x000fe200078e3cff */
[----:B------:R-:W-:Y:S01]  /*4a20*/  IMAD.U32 R8, RZ, RZ, UR9 ;  /* 0x00000009ff087e24 */ /* 0x000fe2000f8e00ff */
[----:B------:R-:W-:Y:S01]  /*4a30*/  @!UP1 UIADD3 UR9, UPT, UPT, UR7, 0x48, URZ ;  /* 0x0000004807099890 */ /* 0x000fe2000fffe0ff */
[----:B------:R-:W-:Y:S02]  /*4a40*/  LOP3.LUT R27, R27, R0, RZ, 0x3c, !PT ;  /* 0x000000001b1b7212 */ /* 0x000fe400078e3cff */
[----:B------:R-:W-:Y:S02]  /*4a50*/  SEL R28, R28, RZ, P0 ;  /* 0x000000ff1c1c7207 */ /* 0x000fe40000000000 */
[----:B------:R-:W-:Y:S01]  /*4a60*/  IMAD.U32 R9, RZ, RZ, UR8 ;  /* 0x00000008ff097e24 */ /* 0x000fe2000f8e00ff */
[----:B------:R-:W-:Y:S01]  /*4a70*/  @!P4 R2UR UR14, R8 ;  /* 0x00000000080ec2ca */ /* 0x000fe200000e0000 */
[----:B------:R-:W-:Y:S01]  /*4a80*/  @!UP1 UIADD3 UR8, UPT, UPT, UR7, 0x6200, URZ ;  /* 0x0000620007089890 */ /* 0x000fe2000fffe0ff */
[----:B------:R-:W-:Y:S02]  /*4a90*/  VOTEU.ALL UP1, P4 ;  /* 0x0000000000ff7886 */ /* 0x000fe40002020000 */
[----:B------:R-:W-:Y:S11]  /*4aa0*/  @!P4 R2UR UR15, R9 ;  /* 0x00000000090fc2ca */ /* 0x000ff600000e0000 */
[----:B------:R-:W-:Y:S02]  /*4ab0*/  @!UPT UIADD3 URZ, UPT, UPT, URZ, URZ, URZ ;  /* 0x000000fffffff290 */ /* 0x000fe4000fffe0ff */
[----:B------:R2:W-:Y:S01]  /*4ac0*/  @!UP1 UTMALDG.3D [UR8], [UR14], desc[UR18] ;  /* 0x000012080e0095b4 */ /* 0x0005e20008011000 */
[----:B------:R2:W-:Y:S01]  /*4ad0*/  @!P4 SYNCS.ARRIVE.TRANS64.RED.A0TR RZ, [UR7+0x48], R25 ;  /* 0x00004819ffffc9a7 */ /* 0x0005e20008300407 */
[----:B------:R-:W-:Y:S01]  /*4ae0*/  UPLOP3.LUT UP1, UPT, UPT, UPT, UPT, 0x80, 0x8 ;  /* 0x000000000008789c */ /* 0x000fe20003f2f070 */
[----:B------:R-:W-:Y:S01]  /*4af0*/  SYNCS.ARRIVE.TRANS64.RED.A1T0 RZ, [UR13], RZ ;  /* 0x000000ffffff79a7 */ /* 0x000fe2000810040d */
[----:B------:R-:W-:Y:S09]  /*4b00*/  @P3 BRA `(.L_x_77) ;  /* 0xfffffff000a03947 */ /* 0x000ff2000383ffff */
[----:B------:R-:W-:-:S04]  /*4b10*/  SHF.L.U32 R2, R29, 0x1f, RZ ;  /* 0x0000001f1d027819 */ /* 0x000fc800000006ff */
[----:B------:R-:W1:Y:S02]  /*4b20*/  SYNCS.PHASECHK.TRANS64.TRYWAIT P0, [UR7+0x50], R2 ;  /* 0x00005002ff0075a7 */ /* 0x000e640008001107 */
[----:B-1----:R-:W-:Y:S05]  /*4b30*/  @!P0 BRA `(.L_x_78) ;  /* 0x0000004c00008947 */ /* 0x002fea0003800000 */
.L_x_166:
[----:B------:R-:W3:Y:S02]  /*4b40*/  SYNCS.PHASECHK.TRANS64.TRYWAIT P0, [UR7+0x58], R2 ;  /* 0x00005802ff0075a7 */ /* 0x000ee40008001107 */
[----:B---3--:R-:W-:Y:S05]  /*4b50*/  @!P0 BRA `(.L_x_79) ;  /* 0x0000004c00108947 */ /* 0x008fea0003800000 */
.L_x_168:
[----:B------:R-:W3:Y:S02]  /*4b60*/  SYNCS.PHASECHK.TRANS64.TRYWAIT P0, [UR7+0x60], R2 ;  /* 0x00006002ff0075a7 */ /* 0x000ee40008001107 */
[----:B---3--:R-:W-:Y:S05]  /*4b70*/  @!P0 BRA `(.L_x_80) ;  /* 0x0000004c00208947 */ /* 0x008fea0003800000 */
.L_x_170:
[----:B-1----:R-:W-:-:S07]  /*4b80*/  MOV R0, UR7 ;  /* 0x0000000700007c02 */ /* 0x002fce0008000f00 */
.L_x_81:
[----:B-1----:R-:W-:-:S04]  /*4b90*/  SHF.L.U32 R2, R29, 0x1f, RZ ;  /* 0x0000001f1d027819 */ /* 0x002fc800000006ff */
[----:B------:R1:W3:Y:S03]  /*4ba0*/  SYNCS.PHASECHK.TRANS64.TRYWAIT P0, [R0+URZ+0x68], R2 ;  /* 0x00006802000075a7 */ /* 0x0002e600080011ff */
[----:B---3--:R-:W-:Y:S05]  /*4bb0*/  @!P0 NANOSLEEP.SYNCS 0x989680 ;  /* 0x009896800000895d */ /* 0x008fea0003900000 */
[----:B------:R-:W3:Y:S02]  /*4bc0*/  @!P0 SYNCS.PHASECHK.TRANS64 P0, [R0+URZ+0x68], R2 ;  /* 0x00006802000085a7 */ /* 0x000ee400080010ff */
[----:B--23--:R-:W-:Y:S05]  /*4bd0*/  @P0 EXIT ;  /* 0x000000000000094d */ /* 0x00cfea0003800000 */
[----:B------:R-:W-:Y:S05]  /*4be0*/  BRA `(.L_x_81) ;  /* 0xfffffffc00e87947 */ /* 0x000fea000383ffff */
.L_x_66:
[----:B------:R-:W-:-:S06]  /*4bf0*/  UISETP.GE.AND UP1, UPT, UR8, 0x4, UPT ;  /* 0x000000040800788c */ /* 0x000fcc000bf26270 */
[----:B------:R-:W-:-:S13]  /*4c00*/  PLOP3.LUT P0, PT, PT, PT, UP1, 0x80, 0x8 ;  /* 0x000000000008781c */ /* 0x000fda0003f0f018 */
[----:B------:R-:W-:Y:S05]  /*4c10*/  @!P0 EXIT ;  /* 0x000000000000894d */ /* 0x000fea0003800000 */
[----:B------:R-:W-:Y:S01]  /*4c20*/  BAR.SYNC.DEFER_BLOCKING 0x6, 0xa0 ;  /* 0x0182800000007b1d */ /* 0x000fe20000010000 */
[C---:B------:R-:W-:Y:S01]  /*4c30*/  IMAD.SHL.U32 R2, R101.reuse, 0x20, RZ ;  /* 0x0000002065027824 */ /* 0x040fe200078e00ff */
[C---:B------:R-:W-:Y:S01]  /*4c40*/  SHF.L.U32 R46, R101.reuse, 0x10, RZ ;  /* 0x00000010652e7819 */ /* 0x040fe200000006ff */
[C---:B------:R-:W-:Y:S01]  /*4c50*/  IMAD.SHL.U32 R100, R101.reuse, 0x4, RZ ;  /* 0x0000000465647824 */ /* 0x040fe200078e00ff */
[C---:B------:R-:W-:Y:S01]  /*4c60*/  LOP3.LUT R102, R101.reuse, 0x60, RZ, 0xc0, !PT ;  /* 0x0000006065667812 */ /* 0x040fe200078ec0ff */
[----:B------:R-:W-:Y:S01]  /*4c70*/  HFMA2 R97, -RZ, RZ, 0, 5.9604644775390625e-08 ;  /* 0x00000001ff617431 */ /* 0x000fe200000001ff */
[----:B------:R-:W-:Y:S02]  /*4c80*/  UMOV UR48, 0x400 ;  /* 0x0000040000307882 */ /* 0x000fe40000000000 */
[----:B------:R-:W1:Y:S01]  /*4c90*/  LDC R91, c[0x0][0x370] ;  /* 0x0000dc00ff5b7b82 */ /* 0x000e620000000800 */
[----:B------:R-:W-:Y:S01]  /*4ca0*/  ULEA UR48, UR37, UR48, 0x18 ;  /* 0x0000003025307291 */ /* 0x000fe2000f8ec0ff */
[----:B------:R-:W-:Y:S01]  /*4cb0*/  LOP3.LUT R3, R2, 0xc0, RZ, 0xc0, !PT ;  /* 0x000000c002037812 */ /* 0x000fe200078ec0ff */
[----:B------:R-:W-:Y:S01]  /*4cc0*/  HFMA2 R95, -RZ, RZ, 0, 0 ;  /* 0x00000000ff5f7431 */ /* 0x000fe200000001ff */
[----:B------:R-:W-:Y:S01]  /*4cd0*/  LOP3.LUT R99, R101, 0x2, RZ, 0xc0, !PT ;  /* 0x0000000265637812 */ /* 0x000fe200078ec0ff */
[----:B------:R-:W-:Y:S01]  /*4ce0*/  UIADD3 UR4, UPT, UPT, UR48, 0x200, URZ ;  /* 0x0000020030047890 */ /* 0x000fe2000fffe0ff */
[----:B------:R-:W-:Y:S01]  /*4cf0*/  LOP3.LUT R100, R3, 0x18, R100, 0xf8, !PT ;  /* 0x0000001803647812 */ /* 0x000fe200078ef864 */
[----:B------:R-:W-:Y:S01]  /*4d00*/  IMAD.MOV.U32 R45, RZ, RZ, RZ ;  /* 0x000000ffff2d7224 */ /* 0x000fe200078e00ff */
[----:B------:R-:W2:Y:S01]  /*4d10*/  LDC R42, c[0x0][0xb0c] ;  /* 0x0002c300ff2a7b82 */ /* 0x000ea20000000800 */
[----:B------:R-:W-:Y:S01]  /*4d20*/  LOP3.LUT R46, R46, 0x600000, RZ, 0xc0, !PT ;  /* 0x006000002e2e7812 */ /* 0x000fe200078ec0ff */
[----:B------:R-:W-:Y:S01]  /*4d30*/  IMAD.MOV.U32 R105, RZ, RZ, RZ ;  /* 0x000000ffff697224 */ /* 0x000fe200078e00ff */
[----:B------:R-:W-:Y:S01]  /*4d40*/  LOP3.LUT R100, R100, 0xf20, R2, 0xf8, !PT ;  /* 0x00000f2064647812 */ /* 0x000fe200078ef802 */
[----:B------:R-:W-:Y:S01]  /*4d50*/  IMAD.U32 R93, RZ, RZ, UR4 ;  /* 0x00000004ff5d7e24 */ /* 0x000fe2000f8e00ff */
[----:B------:R-:W-:Y:S01]  /*4d60*/  LOP3.LUT R101, R101, 0x4, RZ, 0xc0, !PT ;  /* 0x0000000465657812 */ /* 0x000fe200078ec0ff */
[----:B------:R-:W4:Y:S01]  /*4d70*/  LDCU.64 UR52, c[0x0][0x348] ;  /* 0x00006900ff3477ac */ /* 0x000f220008000a00 */
[----:B------:R-:W-:Y:S01]  /*4d80*/  MOV R96, RZ ;  /* 0x000000ff00607202 */ /* 0x000fe20000000f00 */
[----:B------:R-:W1:Y:S01]  /*4d90*/  LDC R89, c[0x0][0xb20] ;  /* 0x0002c800ff597b82 */ /* 0x000e620000000800 */
[----:B------:R-:W3:Y:S01]  /*4da0*/  LDS R0, [UR48+0x130] ;  /* 0x00013030ff007984 */ /* 0x000ee20008000800 */
[----:B------:R-:W-:Y:S01]  /*4db0*/  IMAD R100, R100, 0x2, R93 ;  /* 0x0000000264647824 */ /* 0x000fe200078e025d */
[----:B------:R-:W1:Y:S03]  /*4dc0*/  LDCU.64 UR38, c[0x0][0x888] ;  /* 0x00011100ff2677ac */ /* 0x000e660008000a00 */
[--C-:B------:R-:W-:Y:S01]  /*4dd0*/  IMAD R99, R99, -0x10, R100.reuse ;  /* 0xfffffff063637824 */ /* 0x100fe200078e0264 */
[----:B------:R-:W1:Y:S01]  /*4de0*/  LDCU.64 UR44, c[0x0][0x890] ;  /* 0x00011200ff2c77ac */ /* 0x000e620008000a00 */
[----:B------:R-:W1:Y:S01]  /*4df0*/  LDC R41, c[0x0][0xb30] ;  /* 0x0002cc00ff297b82 */ /* 0x000e620000000800 */
[----:B------:R-:W-:Y:S01]  /*4e00*/  IMAD R98, R101, -0x10, R100 ;  /* 0xfffffff065627824 */ /* 0x000fe200078e0264 */
[----:B------:R-:W-:Y:S01]  /*4e10*/  UMOV UR49, URZ ;  /* 0x000000ff00317c82 */ /* 0x000fe20008000000 */
[----:B------:R-:W-:-:S05]  /*4e20*/  UMOV UR51, URZ ;  /* 0x000000ff00337c82 */ /* 0x000fca0008000000 */
[----:B------:R-:W1:Y:S08]  /*4e30*/  LDC.64 R84, c[0x0][0xb10] ;  /* 0x0002c400ff547b82 */ /* 0x000e700000000a00 */
[----:B------:R-:W1:Y:S08]  /*4e40*/  LDC.64 R38, c[0x0][0xb18] ;  /* 0x0002c600ff267b82 */ /* 0x000e700000000a00 */
[----:B------:R-:W1:Y:S08]  /*4e50*/  LDC.64 R36, c[0x0][0xb28] ;  /* 0x0002ca00ff247b82 */ /* 0x000e700000000a00 */
[----:B------:R-:W1:Y:S01]  /*4e60*/  LDC.64 R82, c[0x0][0x8b0] ;  /* 0x00022c00ff527b82 */ /* 0x000e620000000a00 */
[----:B---3--:R-:W-:-:S07]  /*4e70*/  IMAD.IADD R46, R0, 0x1, R46 ;  /* 0x00000001002e7824 */ /* 0x008fce00078e022e */
[----:B------:R-:W3:Y:S08]  /*4e80*/  LDC.64 R80, c[0x0][0x8a8] ;  /* 0x00022a00ff507b82 */ /* 0x000ef00000000a00 */
[----:B--2-4-:R-:W1:Y:S02]  /*4e90*/  LDC R90, c[0x0][0x374] ;  /* 0x0000dd00ff5a7b82 */ /* 0x014e640000000800 */
.L_x_125:
[----:B------:R-:W-:Y:S02]  /*4ea0*/  LEA R0, R105, UR48, 0x3 ;  /* 0x0000003069007c11 */ /* 0x000fe4000f8e18ff */
[----:B------:R-:W-:Y:S02]  /*4eb0*/  SHF.L.U32 R2, R95, 0x1f, RZ ;  /* 0x0000001f5f027819 */ /* 0x000fe400000006ff */
[----:B-1----:R-:W-:Y:S02]  /*4ec0*/  LEA R16, R105, UR48, 0x4 ;  /* 0x0000003069107c11 */ /* 0x002fe4000f8e20ff */
[----:B------:R-:W2:Y:S02]  /*4ed0*/  SYNCS.PHASECHK.TRANS64.TRYWAIT P0, [R0+URZ+0x80], R2 ;  /* 0x00008002000075a7 */ /* 0x000ea400080011ff */
[----:B--23--:R-:W-:Y:S05]  /*4ee0*/  @!P0 BRA `(.L_x_82) ;  /* 0x00000048005c8947 */ /* 0x00cfea0003800000 */
.L_x_171:
[----:B------:R-:W4:Y:S01]  /*4ef0*/  LDC.64 R10, c[0x0][0xb10] ;  /* 0x0002c400ff0a7b82 */ /* 0x000f220000000a00 */
[----:B------:R-:W3:Y:S01]  /*4f00*/  LDS.128 R16, [R16+0x110] ;  /* 0x0001100010107984 */ /* 0x000ee20000000c00 */
[----:B-1----:R-:W-:Y:S01]  /*4f10*/  ISETP.NE.AND P1, PT, R41, 0x1, PT ;  /* 0x000000012900780c */ /* 0x002fe20003f25270 */
[----:B--2---:R-:W-:Y:S01]  /*4f20*/  VIADD R0, R0, 0x90 ;  /* 0x0000009000007836 */ /* 0x004fe20000000000 */
[----:B------:R-:W-:Y:S04]  /*4f30*/  ISETP.GE.AND P0, PT, R40, 0x1, PT ;  /* 0x000000012800780c */ /* 0x000fe80003f06270 */
[----:B------:R-:W1:Y:S01]  /*4f40*/  LDC.64 R8, c[0x0][0xb18] ;  /* 0x0002c600ff087b82 */ /* 0x000e620000000a00 */
[----:B------:R-:W-:Y:S01]  /*4f50*/  PRMT R0, RZ, 0x654, R0 ;  /* 0x00000654ff007816 */ /* 0x000fe20000000000 */
[----:B------:R-:W-:Y:S01]  /*4f60*/  @!PT LDS RZ, [RZ] ;  /* 0x00000000fffff984 */ /* 0x000fe20000000800 */
[----:B------:R-:W-:Y:S01]  /*4f70*/  @!PT LDS RZ, [RZ] ;  /* 0x00000000fffff984 */ /* 0x000fe20000000800 */
[----:B------:R-:W-:Y:S01]  /*4f80*/  @!PT LDS RZ, [RZ] ;  /* 0x00000000fffff984 */ /* 0x000fe20000000800 */
[----:B------:R-:W-:Y:S01]  /*4f90*/  @!PT LDS RZ, [RZ] ;  /* 0x00000000fffff984 */ /* 0x000fe20000000800 */
[----:B------:R2:W-:Y:S06]  /*4fa0*/  MEMBAR.ALL.CTA ;  /* 0x0000000000007992 */ /* 0x0005ec0000008000 */
[----:B--2---:R-:W2:Y:S01]  /*4fb0*/  FENCE.VIEW.ASYNC.S ;  /* 0x00000000000073c6 */ /* 0x004ea20000000000 */
[----:B------:R-:W1:Y:S08]  /*4fc0*/  @!P1 LDC R12, c[0x0][0xb20] ;  /* 0x0002c800ff0c9b82 */ /* 0x000e700000000800 */
[----:B------:R-:W1:Y:S01]  /*4fd0*/  @!P1 LDC R7, c[0x0][0xb0c] ;  /* 0x0002c300ff079b82 */ /* 0x000e620000000800 */
[----:B--2---:R2:W-:Y:S01]  /*4fe0*/  SYNCS.ARRIVE.TRANS64.RED.A1T0 RZ, [R0+URZ], RZ ;  /* 0x000000ff00ff79a7 */ /* 0x0045e200081004ff */
[----:B---3--:R-:W-:Y:S04]  /*4ff0*/  LOP3.LUT P4, RZ, R18, 0x1, RZ, 0xc0, !PT ;  /* 0x0000000112ff7812 */ /* 0x008fe8000788c0ff */
[----:B------:R-:W-:Y:S09]  /*5000*/  P2R R103, PR, RZ, 0x10 ;  /* 0x00000010ff677803 */ /* 0x000ff20000000000 */
[----:B------:R-:W-:Y:S02]  /*5010*/  @P4 MOV R44, R16 ;  /* 0x00000010002c4202 */ /* 0x000fe40000000f00 */
[----:B------:R-:W-:Y:S01]  /*5020*/  @P4 LOP3.LUT R43, R17, 0xffff, RZ, 0xc0, !PT ;  /* 0x0000ffff112b4812 */ /* 0x000fe200078ec0ff */
[----:B--2-4-:R-:W-:Y:S06]  /*5030*/  @!P0 BRA `(.L_x_83) ;  /* 0x0000000000a48947 */ /* 0x014fec0003800000 */
[----:B------:R-:W-:Y:S01]  /*5040*/  IMAD.HI.U32 R0, R90, R39, RZ ;  /* 0x000000275a007227 */ /* 0x000fe200078e00ff */
[----:B------:R-:W-:Y:S02]  /*5050*/  ISETP.NE.AND P0, PT, R38, 0x1, PT ;  /* 0x000000012600780c */ /* 0x000fe40003f05270 */
[----:B------:R-:W-:Y:S01]  /*5060*/  ISETP.NE.AND P2, PT, R40, 0x1, PT ;  /* 0x000000012800780c */ /* 0x000fe20003f45270 */
[----:B------:R-:W-:Y:S01]  /*5070*/  IMAD.HI.U32 R4, R91, R84, RZ ;  /* 0x000000545b047227 */ /* 0x000fe200078e00ff */
[----:B------:R-:W-:Y:S02]  /*5080*/  SHF.R.U32.HI R0, RZ, R89, R0 ;  /* 0x00000059ff007219 */ /* 0x000fe40000011600 */
[----:B------:R-:W-:Y:S01]  /*5090*/  ISETP.NE.AND P3, PT, R42, 0x1, PT ;  /* 0x000000012a00780c */ /* 0x000fe20003f65270 */
[----:B------:R-:W-:Y:S01]  /*50a0*/  IMAD.HI.U32 R6, R43, R39, RZ ;  /* 0x000000272b067227 */ /* 0x000fe200078e00ff */
[-C--:B------:R-:W-:Y:S02]  /*50b0*/  SHF.R.U32.HI R4, RZ, R85.reuse, R4 ;  /* 0x00000055ff047219 */ /* 0x080fe40000011604 */
[----:B------:R-:W-:Y:S01]  /*50c0*/  SEL R0, R90, R0, !P0 ;  /* 0x000000005a007207 */ /* 0x000fe20004000000 */
[----:B------:R-:W-:Y:S01]  /*50d0*/  IMAD.HI.U32 R5, R44, R84, RZ ;  /* 0x000000542c057227 */ /* 0x000fe200078e00ff */
[----:B------:R-:W-:Y:S03]  /*50e0*/  SEL R4, R91, R4, !P3 ;  /* 0x000000045b047207 */ /* 0x000fe60005800000 */
[-C--:B------:R-:W-:Y:S01]  /*50f0*/  IMAD.HI.U32 R3, R0, R36.reuse, RZ ;  /* 0x0000002400037227 */ /* 0x080fe200078e00ff */
[----:B------:R-:W-:Y:S03]  /*5100*/  SHF.R.U32.HI R5, RZ, R85, R5 ;  /* 0x00000055ff057219 */ /* 0x000fe60000011605 */
[----:B------:R-:W-:Y:S01]  /*5110*/  IMAD.HI.U32 R2, R4, R36, RZ ;  /* 0x0000002404027227 */ /* 0x000fe200078e00ff */
[----:B------:R-:W-:Y:S02]  /*5120*/  @P2 SHF.R.U32.HI R0, RZ, R37, R3 ;  /* 0x00000025ff002219 */ /* 0x000fe40000011603 */
[----:B------:R-:W-:Y:S02]  /*5130*/  SHF.R.U32.HI R3, RZ, R89, R6 ;  /* 0x00000059ff037219 */ /* 0x000fe40000011606 */
[----:B------:R-:W-:Y:S01]  /*5140*/  @P2 SHF.R.U32.HI R4, RZ, R37, R2 ;  /* 0x00000025ff042219 */ /* 0x000fe20000011602 */
[----:B------:R-:W-:Y:S01]  /*5150*/  IMAD R0, R40, R0, RZ ;  /* 0x0000000028007224 */ /* 0x000fe200078e02ff */
[----:B------:R-:W-:Y:S02]  /*5160*/  SEL R3, R43, R3, !P0 ;  /* 0x000000032b037207 */ /* 0x000fe40004000000 */
[----:B------:R-:W-:Y:S01]  /*5170*/  SEL R2, R44, R5, !P3 ;  /* 0x000000052c027207 */ /* 0x000fe20005800000 */
[----:B------:R-:W-:Y:S01]  /*5180*/  IMAD R5, R40, R4, RZ ;  /* 0x0000000428057224 */ /* 0x000fe200078e02ff */
[C---:B------:R-:W-:Y:S01]  /*5190*/  ISETP.GE.AND P0, PT, R3.reuse, R0, PT ;  /* 0x000000000300720c */ /* 0x040fe20003f06270 */
[C---:B------:R-:W-:Y:S03]  /*51a0*/  IMAD.HI.U32 R0, R3.reuse, R36, RZ ;  /* 0x0000002403007227 */ /* 0x040fe600078e00ff */
[C---:B------:R-:W-:Y:S02]  /*51b0*/  ISETP.GE.OR P0, PT, R2.reuse, R5, P0 ;  /* 0x000000050200720c */ /* 0x040fe40000706670 */
[----:B------:R-:W-:Y:S04]  /*51c0*/  SHF.R.U32.HI R0, RZ, R37, R0 ;  /* 0x00000025ff007219 */ /* 0x000fe80000011600 */
[C---:B------:R-:W-:Y:S05]  /*51d0*/  SEL R6, R3.reuse, R0, !P2 ;  /* 0x0000000003067207 */ /* 0x040fea0005000000 */
        /* <DEDUP_REMOVED lines=14> */
[----:B------:R-:W-:Y:S07]  /*52c0*/  IMAD R43, R3, R38, R43 ;  /* 0x00000026032b7224 */ /* 0x000fee00078e022b */
.L_x_83:
[----:B-1----:R-:W-:Y:S01]  /*52d0*/  @!P1 ISETP.NE.AND P0, PT, R8, 0x1, PT ;  /* 0x000000010800980c */ /* 0x002fe20003f05270 */
[----:B------:R-:W-:Y:S01]  /*52e0*/  @!P1 IMAD.HI.U32 R2, R43, R9, RZ ;  /* 0x000000092b029227 */ /* 0x000fe200078e00ff */
[----:B------:R-:W-:Y:S01]  /*52f0*/  R2UR UR42, R15 ;  /* 0x000000000f2a72ca */ /* 0x000fe200000e0000 */
[----:B------:R-:W-:Y:S01]  /*5300*/  BSSY.RECONVERGENT B6, `(.L_x_84) ;  /* 0x0000031000067945 */ /* 0x000fe20003800200 */
[----:B------:R-:W-:Y:S01]  /*5310*/  R2UR UR41, R14 ;  /* 0x000000000e2972ca */ /* 0x000fe200000e0000 */
[C---:B------:R-:W-:Y:S01]  /*5320*/  @!P1 IMAD.HI.U32 R0, R44.reuse, R10, RZ ;  /* 0x0000000a2c009227 */ /* 0x040fe200078e00ff */
[----:B------:R-:W-:Y:S02]  /*5330*/  @!P1 SHF.R.U32.HI R2, RZ, R12, R2 ;  /* 0x0000000cff029219 */ /* 0x000fe40000011602 */
[----:B------:R-:W-:Y:S01]  /*5340*/  @!P1 ISETP.NE.AND P2, PT, R7, 0x1, PT ;  /* 0x000000010700980c */ /* 0x000fe20003f45270 */
[----:B------:R-:W-:Y:S01]  /*5350*/  VIADD R105, R105, 0x1 ;  /* 0x0000000169697836 */ /* 0x000fe20000000000 */
[----:B------:R-:W-:Y:S02]  /*5360*/  @!P1 SEL R2, R43, R2, !P0 ;  /* 0x000000022b029207 */ /* 0x000fe40004000000 */
[----:B------:R-:W-:Y:S02]  /*5370*/  @!P1 SHF.R.U32.HI R0, RZ, R11, R0 ;  /* 0x0000000bff009219 */ /* 0x000fe40000011600 */
[----:B------:R-:W-:Y:S01]  /*5380*/  LOP3.LUT P0, RZ, R93, 0x1b0, RZ, 0xc0, !PT ;  /* 0x000001b05dff7812 */ /* 0x000fe2000780c0ff */
[----:B------:R-:W-:Y:S01]  /*5390*/  USHF.L.U32 UR42, UR42, 0x7, URZ ;  /* 0x000000072a2a7899 */ /* 0x000fe200080006ff */
[----:B------:R-:W-:Y:S01]  /*53a0*/  @!P1 SEL R3, R44, R0, !P2 ;  /* 0x000000002c039207 */ /* 0x000fe20005000000 */
[----:B------:R-:W-:Y:S01]  /*53b0*/  USHF.L.U32 UR41, UR41, 0x7, URZ ;  /* 0x0000000729297899 */ /* 0x000fe200080006ff */
[----:B------:R-:W-:Y:S03]  /*53c0*/  @P4 SHF.R.U32.HI R94, RZ, 0x10, R17 ;  /* 0x00000010ff5e4819 */ /* 0x000fe60000011611 */
[----:B------:R-:W-:Y:S02]  /*53d0*/  @!P1 IMAD.IADD R0, R2, 0x1, -R3 ;  /* 0x0000000102009824 */ /* 0x000fe400078e0a03 */
[----:B------:R-:W-:Y:S02]  /*53e0*/  @!P1 IMAD.IADD R2, R3, 0x1, -R2 ;  /* 0x0000000103029824 */ /* 0x000fe400078e0a02 */
[----:B------:R-:W-:Y:S02]  /*53f0*/  @!P1 IMAD R44, R0, R7, R44 ;  /* 0x00000007002c9224 */ /* 0x000fe400078e022c */
[----:B------:R-:W-:Y:S01]  /*5400*/  @!P1 IMAD R43, R2, R8, R43 ;  /* 0x00000008022b9224 */ /* 0x000fe200078e022b */
[----:B------:R-:W-:Y:S06]  /*5410*/  @!P0 BRA `(.L_x_85) ;  /* 0x00000000007c8947 */ /* 0x000fec0003800000 */
[----:B------:R-:W1:Y:S01]  /*5420*/  LDCU.64 UR8, c[0x4][0x80] ;  /* 0x01001000ff0877ac */ /* 0x000e620008000a00 */
[----:B------:R-:W-:Y:S01]  /*5430*/  MOV R2, 0x0 ;  /* 0x0000000000027802 */ /* 0x000fe20000000f00 */
[----:B------:R-:W-:Y:S02]  /*5440*/  HFMA2 R12, -RZ, RZ, 0, 5.9604644775390625e-08 ;  /* 0x00000001ff0c7431 */ /* 0x000fe400000001ff */
[----:B------:R-:W-:Y:S01]  /*5450*/  IMAD.MOV.U32 R8, RZ, RZ, 0x70 ;  /* 0x00000070ff087424 */ /* 0x000fe200078e00ff */
[----:B------:R2:W3:Y:S01]  /*5460*/  LDC.64 R14, c[0x4][R2] ;  /* 0x01000000020e7b82 */ /* 0x0004e20000000a00 */
[----:B------:R-:W4:Y:S01]  /*5470*/  LDCU.64 UR6, c[0x4][0x88] ;  /* 0x01001100ff0677ac */ /* 0x000f220008000a00 */
[----:B------:R-:W-:Y:S01]  /*5480*/  IMAD.MOV.U32 R13, RZ, RZ, RZ ;  /* 0x000000ffff0d7224 */ /* 0x000fe200078e00ff */
[----:B------:R-:W2:Y:S01]  /*5490*/  LDCU.64 UR4, c[0x4][0x8] ;  /* 0x01000100ff0477ac */ /* 0x000ea20008000a00 */
[----:B-1----:R-:W-:Y:S01]  /*54a0*/  MOV R5, UR9 ;  /* 0x0000000900057c02 */ /* 0x002fe20008000f00 */
[----:B------:R-:W-:Y:S01]  /*54b0*/  IMAD.U32 R4, RZ, RZ, UR8 ;  /* 0x00000008ff047e24 */ /* 0x000fe2000f8e00ff */
[----:B----4-:R-:W-:Y:S01]  /*54c0*/  MOV R7, UR7 ;  /* 0x0000000700077c02 */ /* 0x010fe20008000f00 */
[----:B------:R-:W-:Y:S01]  /*54d0*/  IMAD.U32 R6, RZ, RZ, UR6 ;  /* 0x00000006ff067e24 */ /* 0x000fe2000f8e00ff */
[----:B--2---:R-:W-:Y:S01]  /*54e0*/  MOV R11, UR5 ;  /* 0x00000005000b7c02 */ /* 0x004fe20008000f00 */
[----:B------:R-:W-:Y:S02]  /*54f0*/  IMAD.U32 R10, RZ, RZ, UR4 ;  /* 0x00000004ff0a7e24 */ /* 0x000fe4000f8e00ff */
[----:B------:R-:W-:Y:S07]  /*5500*/  LEPC R20, `(.L_x_86) ;  /* 0x000000001014794e */ /* 0x000fee0000000000 */
[----:B---3-5:R-:W-:Y:S05]  /*5510*/  CALL.ABS.NOINC R14 ;  /* 0x000000000e007343 */ /* 0x028fea0003c00000 */
.L_x_86:
[----:B------:R-:W1:Y:S01]  /*5520*/  LDCU.64 UR8, c[0x4][0x80] ;  /* 0x01001000ff0877ac */ /* 0x000e620008000a00 */
[----:B------:R-:W2:Y:S01]  /*5530*/  LDC.64 R2, c[0x4][R2] ;  /* 0x0100000002027b82 */ /* 0x000ea20000000a00 */
[----:B------:R-:W-:Y:S02]  /*5540*/  HFMA2 R12, -RZ, RZ, 0, 5.9604644775390625e-08 ;  /* 0x00000001ff0c7431 */ /* 0x000fe400000001ff */
[----:B------:R-:W-:Y:S02]  /*5550*/  IMAD.MOV.U32 R8, RZ, RZ, 0x70 ;  /* 0x00000070ff087424 */ /* 0x000fe400078e00ff */
[----:B------:R-:W-:Y:S01]  /*5560*/  IMAD.MOV.U32 R13, RZ, RZ, RZ ;  /* 0x000000ffff0d7224 */ /* 0x000fe200078e00ff */
[----:B------:R-:W3:Y:S01]  /*5570*/  LDCU.64 UR6, c[0x4][0x88] ;  /* 0x01001100ff0677ac */ /* 0x000ee20008000a00 */
[----:B------:R-:W4:Y:S01]  /*5580*/  LDCU.64 UR4, c[0x4][0x8] ;  /* 0x01000100ff0477ac */ /* 0x000f220008000a00 */
[----:B-1----:R-:W-:Y:S02]  /*5590*/  MOV R4, UR8 ;  /* 0x0000000800047c02 */ /* 0x002fe40008000f00 */
[----:B------:R-:W-:Y:S02]  /*55a0*/  MOV R5, UR9 ;  /* 0x0000000900057c02 */ /* 0x000fe40008000f00 */
[----:B---3--:R-:W-:Y:S01]  /*55b0*/  MOV R7, UR7 ;  /* 0x0000000700077c02 */ /* 0x008fe20008000f00 */
[----:B------:R-:W-:Y:S01]  /*55c0*/  IMAD.U32 R6, RZ, RZ, UR6 ;  /* 0x00000006ff067e24 */ /* 0x000fe2000f8e00ff */
[----:B----4-:R-:W-:Y:S01]  /*55d0*/  MOV R11, UR5 ;  /* 0x00000005000b7c02 */ /* 0x010fe20008000f00 */
[----:B------:R-:W-:Y:S02]  /*55e0*/  IMAD.U32 R10, RZ, RZ, UR4 ;  /* 0x00000004ff0a7e24 */ /* 0x000fe4000f8e00ff */
[----:B------:R-:W-:Y:S07]  /*55f0*/  LEPC R20, `(.L_x_85) ;  /* 0x000000001014794e */ /* 0x000fee0000000000 */
[----:B--2---:R-:W-:Y:S05]  /*5600*/  CALL.ABS.NOINC R2 ;  /* 0x0000000002007343 */ /* 0x004fea0003c00000 */
.L_x_85:
[----:B------:R-:W-:Y:S05]  /*5610*/  BSYNC.RECONVERGENT B6 ;  /* 0x0000000000067941 */ /* 0x000fea0003800200 */
.L_x_84:
[----:B------:R-:W-:Y:S01]  /*5620*/  ISETP.NE.U32.AND P4, PT, R82, RZ, PT ;  /* 0x000000ff5200720c */ /* 0x000fe20003f85070 */
[----:B------:R-:W-:Y:S01]  /*5630*/  UISETP.NE.AND UP2, UPT, UR50, URZ, UPT ;  /* 0x000000ff3200728c */ /* 0x000fe2000bf45270 */
[----:B------:R-:W-:Y:S01]  /*5640*/  ISETP.NE.U32.AND P2, PT, RZ, UR38, PT ;  /* 0x00000026ff007c0c */ /* 0x000fe2000bf45070 */
[----:B------:R-:W-:Y:S01]  /*5650*/  UISETP.NE.U32.AND UP1, UPT, UR44, URZ, UPT ;  /* 0x000000ff2c00728c */ /* 0x000fe2000bf25070 */
[----:B------:R-:W-:Y:S01]  /*5660*/  ISETP.NE.AND.EX P4, PT, R83, RZ, PT, P4 ;  /* 0x000000ff5300720c */ /* 0x000fe20003f85340 */
[----:B------:R-:W-:Y:S01]  /*5670*/  UPLOP3.LUT UP0, UPT, UPT, UPT, UPT, 0x40, 0x4 ;  /* 0x000000000004789c */ /* 0x000fe20003f0e870 */
[----:B------:R-:W-:Y:S01]  /*5680*/  ISETP.NE.AND.EX P2, PT, RZ, UR39, PT, P2 ;  /* 0x00000027ff007c0c */ /* 0x000fe2000bf45320 */
[----:B------:R-:W-:Y:S01]  /*5690*/  UISETP.NE.AND.EX UP1, UPT, UR45, URZ, UPT, UP1 ;  /* 0x000000ff2d00728c */ /* 0x000fe2000bf25310 */
[----:B------:R-:W-:Y:S04]  /*56a0*/  PLOP3.LUT P1, PT, PT, PT, UP2, 0x80, 0x8 ;  /* 0x000000000008781c */ /* 0x000fe80003f2f028 */
[----:B------:R-:W-:Y:S06]  /*56b0*/  @UP2 UPLOP3.LUT UP0, UPT, UPT, UPT, UP1, 0x80, 0x8 ;  /* 0x000000000008289c */ /* 0x000fec0003f0f010 */
[----:B------:R-:W-:Y:S01]  /*56c0*/  PLOP3.LUT P0, PT, PT, PT, UP0, 0x80, 0x8 ;  /* 0x000000000008781c */ /* 0x000fe20003f0f008 */
[----:B------:R-:W-:Y:S01]  /*56d0*/  @!UPT UIADD3 URZ, UPT, UPT, URZ, URZ, URZ ;  /* 0x000000fffffff290 */ /* 0x000fe2000fffe0ff */
[----:B------:R-:W-:Y:S11]  /*56e0*/  BRA.U !UP1, `(.L_x_87) ;  /* 0x0000000109387547 */ /* 0x000ff6000b800000 */
[----:B------:R-:W-:Y:S01]  /*56f0*/  UISETP.NE.U32.AND UP0, UPT, UR38, URZ, UPT ;  /* 0x000000ff2600728c */ /* 0x000fe2000bf05070 */
[----:B------:R-:W-:Y:S02]  /*5700*/  HFMA2 R0, -RZ, RZ, 0, 5.9604644775390625e-08 ;  /* 0x00000001ff007431 */ /* 0x000fe400000001ff */
[----:B------:R-:W-:Y:S01]  /*5710*/  IMAD.MOV.U32 R88, RZ, RZ, 0x1 ;  /* 0x00000001ff587424 */ /* 0x000fe200078e00ff */
[----:B------:R-:W-:Y:S06]  /*5720*/  UISETP.NE.AND.EX UP0, UPT, UR39, URZ, UPT, UP0 ;  /* 0x000000ff2700728c */ /* 0x000fec000bf05300 */
[----:B------:R-:W-:Y:S05]  /*5730*/  PLOP3.LUT P3, PT, PT, PT, UP0, 0x80, 0x8 ;  /* 0x000000000008781c */ /* 0x000fea0003f6f008 */
[----:B------:R-:W1:Y:S01]  /*5740*/  @UP0 LDCU.64 UR6, c[0x0][0x888] ;  /* 0x00011100ff0607ac */ /* 0x000e620008000a00 */
[----:B------:R-:W-:Y:S07]  /*5750*/  @UP0 UIMAD UR4, UR36, UR44, URZ ;  /* 0x0000002c240402a4 */ /* 0x000fee000f8e02ff */
[----:B------:R-:W-:Y:S01]  /*5760*/  @!P3 PRMT R88, R0, 0x7610, R88 ;  /* 0x000076100058b816 */ /* 0x000fe20000000058 */
[----:B-1----:R-:W-:Y:S03]  /*5770*/  @UP0 UIMAD.WIDE UR6, UR4, 0x4, UR6 ;  /* 0x00000004040608a5 */ /* 0x002fe6000f8e0206 */
[----:B------:R-:W1:Y:S03]  /*5780*/  @!UP0 LDCU UR4, c[0x0][0x880] ;  /* 0x00011000ff0487ac */ /* 0x000e660008000800 */
[----:B------:R-:W-:Y:S01]  /*5790*/  IMAD.U32 R2, RZ, RZ, UR6 ;  /* 0x00000006ff027e24 */ /* 0x000fe2000f8e00ff */
[----:B------:R-:W-:Y:S05]  /*57a0*/  MOV R3, UR7 ;  /* 0x0000000700037c02 */ /* 0x000fea0008000f00 */
[----:B-----5:R2:W5:Y:S02]  /*57b0*/  @P3 LDG.E R49, desc[UR46][R2.64] ;  /* 0x0000002e02313981 */ /* 0x020564000c1e1900 */
[----:B-12---:R-:W-:Y:S02]  /*57c0*/  @!P3 IMAD.U32 R49, RZ, RZ, UR4 ;  /* 0x00000004ff31be24 */ /* 0x006fe4000f8e00ff */
.L_x_87:
[----:B------:R-:W-:Y:S05]  /*57d0*/  @!P4 BRA `(.L_x_88) ;  /* 0x000000000020c947 */ /* 0x000fea0003800000 */
[----:B------:R-:W-:Y:S04]  /*57e0*/  ISETP.NE.U32.AND P3, PT, R80, RZ, PT ;  /* 0x000000ff5000720c */ /* 0x000fe80003f65070 */
[----:B------:R-:W-:Y:S11]  /*57f0*/  ISETP.NE.AND.EX P3, PT, R81, RZ, PT, P3 ;  /* 0x000000ff5100720c */ /* 0x000ff60003f65330 */
[----:B------:R-:W-:Y:S02]  /*5800*/  @!UPT UIADD3 URZ, UPT, UPT, URZ, URZ, URZ ;  /* 0x000000fffffff290 */ /* 0x000fe4000fffe0ff */
[----:B------:R-:W1:Y:S01]  /*5810*/  @P3 LDC.64 R2, c[0x0][0x8a8] ;  /* 0x00022a00ff023b82 */ /* 0x000e620000000a00 */
[----:B------:R-:W-:Y:S04]  /*5820*/  @P3 IMAD R0, R82, UR36, RZ ;  /* 0x0000002452003c24 */ /* 0x000fe8000f8e02ff */
[----:B-1----:R-:W-:Y:S05]  /*5830*/  @P3 IMAD.WIDE R2, R0, 0x4, R2 ;  /* 0x0000000400023825 */ /* 0x002fea00078e0202 */
[----:B-----5:R1:W5:Y:S02]  /*5840*/  @P3 LDG.E R47, desc[UR46][R2.64] ;  /* 0x0000002e022f3981 */ /* 0x020364000c1e1900 */
[----:B-1----:R-:W2:Y:S02]  /*5850*/  @!P3 LDC R47, c[0x0][0x8a0] ;  /* 0x00022800ff2fbb82 */ /* 0x002ea40000000800 */
.L_x_88:
[----:B-----5:R-:W-:Y:S01]  /*5860*/  FSETP.NEU.AND P3, PT, R49, RZ, PT ;  /* 0x000000ff3100720b */ /* 0x020fe20003f6d000 */
[----:B------:R-:W-:Y:S01]  /*5870*/  BSSY B1, `(.L_x_89) ;  /* 0x0000039000017945 */ /* 0x000fe20003800000 */
[----:B------:R-:W-:Y:S01]  /*5880*/  SEL R3, RZ, 0xffffffff, P2 ;  /* 0xffffffffff037807 */ /* 0x000fe20001000000 */
[----:B------:R-:W-:Y:S01]  /*5890*/  IMAD.MOV.U32 R66, RZ, RZ, 0x1 ;  /* 0x00000001ff427424 */ /* 0x000fe200078e00ff */
[----:B------:R-:W-:Y:S01]  /*58a0*/  @P1 LOP3.LUT P2, RZ, R88, 0xff, RZ, 0xc0, !PT ;  /* 0x000000ff58ff1812 */ /* 0x000fe2000784c0ff */
[----:B------:R-:W-:Y:S01]  /*58b0*/  IMAD R48, R45, 0x80, R46 ;  /* 0x000000802d307824 */ /* 0x000fe200078e022e */
[----:B------:R-:W-:Y:S01]  /*58c0*/  @P1 SEL R0, RZ, 0xffffffff, P3 ;  /* 0xffffffffff001807 */ /* 0x000fe20001800000 */
[----:B------:R-:W-:Y:S01]  /*58d0*/  IMAD R106, R101, -0x10, R99 ;  /* 0xfffffff0656a7824 */ /* 0x000fe200078e0263 */
[----:B------:R-:W-:Y:S01]  /*58e0*/  LOP3.LUT R97, R97, 0x1, RZ, 0x3c, !PT ;  /* 0x0000000161617812 */ /* 0x000fe200078e3cff */
[----:B------:R-:W-:Y:S01]  /*58f0*/  IMAD.MOV.U32 R65, RZ, RZ, RZ ;  /* 0x000000ffff417224 */ /* 0x000fe200078e00ff */
[----:B------:R-:W-:Y:S02]  /*5900*/  @P0 SEL R0, R3, R0, !P2 ;  /* 0x0000000003000207 */ /* 0x000fe40005000000 */
[----:B------:R-:W-:Y:S02]  /*5910*/  CS2R R78, SRZ ;  /* 0x00000000004e7805 */ /* 0x000fe4000001ff00 */
[----:B------:R-:W-:Y:S02]  /*5920*/  LEA R64, R45, UR48, 0x3 ;  /* 0x000000302d407c11 */ /* 0x000fe4000f8e18ff */
[----:B------:R-:W-:Y:S02]  /*5930*/  CS2R R76, SRZ ;  /* 0x00000000004c7805 */ /* 0x000fe4000001ff00 */
[----:B------:R-:W-:Y:S02]  /*5940*/  @P1 LOP3.LUT R0, R0, 0x1, RZ, 0xc0, !PT ;  /* 0x0000000100001812 */ /* 0x000fe400078ec0ff */
[----:B------:R-:W-:Y:S02]  /*5950*/  CS2R R70, SRZ ;  /* 0x0000000000467805 */ /* 0x000fe4000001ff00 */
[----:B------:R-:W-:Y:S02]  /*5960*/  PLOP3.LUT P2, PT, PT, PT, UP1, 0x80, 0x8 ;  /* 0x000000000008781c */ /* 0x000fe40003f4f018 */
[----:B------:R-:W-:Y:S02]  /*5970*/  CS2R R68, SRZ ;  /* 0x0000000000447805 */ /* 0x000fe4000001ff00 */
[----:B------:R-:W-:Y:S02]  /*5980*/  ISETP.NE.U32.OR P5, PT, R0, 0x1, !P1 ;  /* 0x000000010000780c */ /* 0x000fe40004fa5470 */
[----:B------:R-:W-:Y:S02]  /*5990*/  CS2R R62, SRZ ;  /* 0x00000000003e7805 */ /* 0x000fe4000001ff00 */
[----:B------:R-:W-:Y:S02]  /*59a0*/  LOP3.LUT P4, R104, R88, 0xff, RZ, 0xc0, !PT ;  /* 0x000000ff58687812 */ /* 0x000fe4000788c0ff */
[----:B------:R-:W-:Y:S02]  /*59b0*/  CS2R R60, SRZ ;  /* 0x00000000003c7805 */ /* 0x000fe4000001ff00 */
[----:B------:R-:W-:Y:S02]  /*59c0*/  SEL R2, RZ, 0xffffffff, P3 ;  /* 0xffffffffff027807 */ /* 0x000fe40001800000 */
[----:B------:R-:W-:Y:S02]  /*59d0*/  CS2R R58, SRZ ;  /* 0x00000000003a7805 */ /* 0x000fe4000001ff00 */
[----:B------:R-:W-:Y:S02]  /*59e0*/  P2R R107, PR, RZ, 0x20 ;  /* 0x00000020ff6b7803 */ /* 0x000fe40000000000 */
[----:B------:R-:W-:Y:S02]  /*59f0*/  CS2R R56, SRZ ;  /* 0x0000000000387805 */ /* 0x000fe4000001ff00 */
[----:B------:R-:W-:Y:S02]  /*5a00*/  @P2 SEL R2, R3, R2, !P4 ;  /* 0x0000000203022207 */ /* 0x000fe40006000000 */
[----:B------:R-:W-:Y:S02]  /*5a10*/  @P5 SHF.L.U32 R0, R97, 0x1f, RZ ;  /* 0x0000001f61005819 */ /* 0x000fe400000006ff */
[----:B------:R-:W-:Y:S02]  /*5a20*/  LOP3.LUT R2, R2, 0x1, RZ, 0xc0, !PT ;  /* 0x0000000102027812 */ /* 0x000fe400078ec0ff */
[----:B------:R1:W3:Y:S02]  /*5a30*/  @P5 SYNCS.PHASECHK.TRANS64.TRYWAIT P1, [UR48+0x30], R0 ;  /* 0x00003000ff0055a7 */ /* 0x0002e40008021130 */
[----:B------:R-:W-:Y:S04]  /*5a40*/  ISETP.NE.U32.AND P2, PT, R2, 0x1, PT ;  /* 0x000000010200780c */ /* 0x000fe80003f45070 */
[----:B------:R-:W-:Y:S02]  /*5a50*/  P2R R67, PR, RZ, 0x4 ;  /* 0x00000004ff437803 */ /* 0x000fe40000000000 */
[----:B-1----:R-:W-:Y:S04]  /*5a60*/  SHF.L.U32 R0, R96, 0x1f, RZ ;  /* 0x0000001f60007819 */ /* 0x002fe800000006ff */
[----:B------:R1:W4:Y:S01]  /*5a70*/  SYNCS.PHASECHK.TRANS64.TRYWAIT P0, [R64+URZ+0xa0], R0 ;  /* 0x0000a000400075a7 */ /* 0x00032200080011ff */
[----:B---3--:R-:W-:Y:S01]  /*5a80*/  @P5 SEL R66, RZ, 0x1, !P1 ;  /* 0x00000001ff425807 */ /* 0x008fe20004800000 */
[----:B-1----:R-:W-:Y:S06]  /*5a90*/  @!P5 BRA `(.L_x_90) ;  /* 0x000000000058d947 */ /* 0x002fec0003800000 */
[----:B------:R-:W-:Y:S01]  /*5aa0*/  IMAD.MOV.U32 R79, RZ, RZ, RZ ;  /* 0x000000ffff4f7224 */ /* 0x000fe200078e00ff */
[----:B------:R-:W-:Y:S01]  /*5ab0*/  ISETP.NE.AND P1, PT, R66, RZ, PT ;  /* 0x000000ff4200720c */ /* 0x000fe20003f25270 */
[----:B------:R-:W-:Y:S01]  /*5ac0*/  BSSY B0, `(.L_x_91) ;  /* 0x000000c000007945 */ /* 0x000fe20003800000 */
[----:B------:R-:W-:Y:S02]  /*5ad0*/  CS2R R58, SRZ ;  /* 0x00000000003a7805 */ /* 0x000fe4000001ff00 */
[----:B------:R-:W-:Y:S02]  /*5ae0*/  CS2R R56, SRZ ;  /* 0x0000000000387805 */ /* 0x000fe4000001ff00 */
[----:B------:R-:W-:Y:S02]  /*5af0*/  CS2R R62, SRZ ;  /* 0x00000000003e7805 */ /* 0x000fe4000001ff00 */
[----:B------:R-:W-:Y:S02]  /*5b00*/  CS2R R60, SRZ ;  /* 0x00000000003c7805 */ /* 0x000fe4000001ff00 */
[----:B------:R-:W-:Y:S02]  /*5b10*/  CS2R R70, SRZ ;  /* 0x0000000000467805 */ /* 0x000fe4000001ff00 */
[----:B------:R-:W-:Y:S02]  /*5b20*/  CS2R R68, SRZ ;  /* 0x0000000000447805 */ /* 0x000fe4000001ff00 */
[----:B------:R-:W-:Y:S01]  /*5b30*/  CS2R R76, SRZ ;  /* 0x00000000004c7805 */ /* 0x000fe2000001ff00 */
[----:B------:R-:W-:Y:S06]  /*5b40*/  @P1 BRA `(.L_x_92) ;  /* 0x00000000000c1947 */ /* 0x000fec0003800000 */
[----:B------:R-:W-:Y:S04]  /*5b50*/  SHF.L.U32 R3, R97, 0x1f, RZ ;  /* 0x0000001f61037819 */ /* 0x000fe800000006ff */
[----:B------:R-:W1:Y:S02]  /*5b60*/  SYNCS.PHASECHK.TRANS64.TRYWAIT P1, [UR48+0x30], R3 ;  /* 0x00003003ff0075a7 */ /* 0x000e640008021130 */
[----:B-1----:R-:W-:Y:S05]  /*5b70*/  @!P1 BRA `(.L_x_93) ;  /* 0x0000003c004c9947 */ /* 0x002fea0003800000 */
.L_x_92:
[----:B------:R-:W-:Y:S05]  /*5b80*/  BSYNC B0 ;  /* 0x0000000000007941 */ /* 0x000fea0003800000 */
.L_x_91:
[----:B------:R-:W-:Y:S01]  /*5b90*/  ISETP.NE.AND P1, PT, R67, RZ, PT ;  /* 0x000000ff4300720c */ /* 0x000fe20003f25270 */
[----:B------:R-:W-:Y:S11]  /*5ba0*/  HFMA2 R65, -RZ, RZ, 0, 5.9604644775390625e-08 ;  /* 0x00000001ff417431 */ /* 0x000ff600000001ff */
[----:B------:R-:W-:Y:S01]  /*5bb0*/  @!UPT UIADD3 URZ, UPT, UPT, URZ, URZ, URZ ;  /* 0x000000fffffff290 */ /* 0x000fe2000fffe0ff */
[----:B------:R3:W1:Y:S04]  /*5bc0*/  @P1 LDS.128 R56, [R100] ;  /* 0x0000000064381984 */ /* 0x0006680000000c00 */
[----:B------:R3:W1:Y:S04]  /*5bd0*/  @P1 LDS.128 R60, [R99+0x10] ;  /* 0x00001000633c1984 */ /* 0x0006680000000c00 */
[----:B------:R3:W1:Y:S04]  /*5be0*/  @P1 LDS.128 R68, [R98+0x20] ;  /* 0x0000200062441984 */ /* 0x0006680000000c00 */
[----:B------:R3:W1:Y:S02]  /*5bf0*/  @P1 LDS.128 R76, [R106+0x30] ;  /* 0x000030006a4c1984 */ /* 0x0006640000000c00 */
.L_x_90:
[----:B------:R-:W-:Y:S05]  /*5c00*/  BSYNC B1 ;  /* 0x0000000000017941 */ /* 0x000fea0003800000 */
.L_x_89:
[----:B-1----:R-:W-:Y:S04]  /*5c10*/  SHF.R.U32.HI R2, RZ, 0x15, R48 ;  /* 0x00000015ff027819 */ /* 0x002fe80000011630 */
[----:B------:R-:W-:Y:S01]  /*5c20*/  LOP3.LUT P1, RZ, R2, 0x3, R92, 0x48, !PT ;  /* 0x0000000302ff7812 */ /* 0x000fe2000782485c */
[----:B------:R-:W-:Y:S01]  /*5c30*/  @!UPT UIADD3 URZ, UPT, UPT, URZ, URZ, URZ ;  /* 0x000000fffffff290 */ /* 0x000fe2000fffe0ff */
[----:B----4-:R-:W-:Y:S11]  /*5c40*/  @P0 BRA `(.L_x_94) ;  /* 0x0000000000080947 */ /* 0x010ff60003800000 */
[----:B------:R-:W1:Y:S02]  /*5c50*/  SYNCS.PHASECHK.TRANS64.TRYWAIT P0, [R64+URZ+0xa0], R0 ;  /* 0x0000a000400075a7 */ /* 0x000e6400080011ff */
[----:B-1----:R-:W-:Y:S05]  /*5c60*/  @!P0 BRA `(.L_x_95) ;  /* 0x0000003c00288947 */ /* 0x002fea0003800000 */
.L_x_94:
[----:B------:R-:W-:Y:S05]  /*5c70*/  @!P1 BRA `(.L_x_96) ;  /* 0x0000000000409947 */ /* 0x000fea0003800000 */
[----:B------:R-:W4:Y:S01]  /*5c80*/  LDCU.64 UR8, c[0x4][0x70] ;  /* 0x01000e00ff0877ac */ /* 0x000f220008000a00 */
[----:B------:R-:W-:Y:S01]  /*5c90*/  MOV R3, 0x0 ;  /* 0x0000000000037802 */ /* 0x000fe20000000f00 */
[----:B------:R-:W-:Y:S02]  /*5ca0*/  HFMA2 R12, -RZ, RZ, 0, 5.9604644775390625e-08 ;  /* 0x00000001ff0c7431 */ /* 0x000fe400000001ff */
[----:B------:R-:W-:Y:S02]  /*5cb0*/  IMAD.MOV.U32 R8, RZ, RZ, 0x192 ;  /* 0x00000192ff087424 */ /* 0x000fe400078e00ff */
[----:B------:R-:W-:Y:S01]  /*5cc0*/  IMAD.MOV.U32 R13, RZ, RZ, RZ ;  /* 0x000000ffff0d7224 */ /* 0x000fe200078e00ff */
[----:B------:R-:W5:Y:S01]  /*5cd0*/  LDCU.64 UR6, c[0x4][0x78] ;  /* 0x01000f00ff0677ac */ /* 0x000f620008000a00 */
[----:B------:R-:W1:Y:S01]  /*5ce0*/  LDC.64 R2, c[0x4][R3] ;  /* 0x0100000003027b82 */ /* 0x000e620000000a00 */
[----:B------:R-:W2:Y:S01]  /*5cf0*/  LDCU.64 UR4, c[0x4][0x10] ;  /* 0x01000200ff0477ac */ /* 0x000ea20008000a00 */
[----:B----4-:R-:W-:Y:S01]  /*5d00*/  MOV R5, UR9 ;  /* 0x0000000900057c02 */ /* 0x010fe20008000f00 */
[----:B------:R-:W-:Y:S01]  /*5d10*/  IMAD.U32 R4, RZ, RZ, UR8 ;  /* 0x00000008ff047e24 */ /* 0x000fe2000f8e00ff */
[----:B-----5:R-:W-:Y:S01]  /*5d20*/  MOV R7, UR7 ;  /* 0x0000000700077c02 */ /* 0x020fe20008000f00 */
[----:B------:R-:W-:Y:S01]  /*5d30*/  IMAD.U32 R6, RZ, RZ, UR6 ;  /* 0x00000006ff067e24 */ /* 0x000fe2000f8e00ff */
[----:B--2---:R-:W-:Y:S01]  /*5d40*/  MOV R11, UR5 ;  /* 0x00000005000b7c02 */ /* 0x004fe20008000f00 */
[----:B------:R-:W-:Y:S02]  /*5d50*/  IMAD.U32 R10, RZ, RZ, UR4 ;  /* 0x00000004ff0a7e24 */ /* 0x000fe4000f8e00ff */
[----:B------:R-:W-:Y:S07]  /*5d60*/  LEPC R20, `(.L_x_96) ;  /* 0x000000001014794e */ /* 0x000fee0000000000 */
[----:B-1-3--:R-:W-:Y:S05]  /*5d70*/  CALL.ABS.NOINC R2 ;  /* 0x0000000002007343 */ /* 0x00afea0003c00000 */
.L_x_96:
[----:B------:R-:W-:Y:S01]  /*5d80*/  SHF.L.U32 R50, R56, 0x10, RZ ;  /* 0x0000001038327819 */ /* 0x000fe200000006ff */
[----:B------:R-:W-:Y:S05]  /*5d90*/  WARPSYNC.ALL ;  /* 0x0000000000007948 */ /* 0x000fea0003800000 */
[----:B------:R-:W-:Y:S01]  /*5da0*/  R2UR UR4, R48 ;  /* 0x00000000300472ca */ /* 0x000fe200000e0000 */
[----:B------:R-:W-:Y:S01]  /*5db0*/  BSSY.RECONVERGENT B0, `(.L_x_97) ;  /* 0x0000088000007945 */ /* 0x000fe20003800200 */
[----:B------:R-:W-:Y:S02]  /*5dc0*/  LOP3.LUT R51, R56, 0xffff0000, RZ, 0xc0, !PT ;  /* 0xffff000038337812 */ /* 0x000fe400078ec0ff */
[----:B------:R-:W-:Y:S02]  /*5dd0*/  SHF.L.U32 R52, R57, 0x10, RZ ;  /* 0x0000001039347819 */ /* 0x000fe400000006ff */
[----:B------:R-:W-:Y:S07]  /*5de0*/  ISETP.NE.AND P0, PT, R102, RZ, PT ;  /* 0x000000ff6600720c */ /* 0x000fee0003f05270 */
[----:B------:R-:W1:Y:S02]  /*5df0*/  LDTM.x32 R4, tmem[UR4] ;  /* 0x00000004000479ee */ /* 0x000e6400082c0000 */
[C---:B-12---:R-:W-:Y:S01]  /*5e00*/  FMUL R0, R47.reuse, R4 ;  /* 0x000000042f007220 */ /* 0x046fe20000400000 */
[C---:B------:R-:W-:Y:S01]  /*5e10*/  FMUL R2, R47.reuse, R5 ;  /* 0x000000052f027220 */ /* 0x040fe20000400000 */
[C---:B------:R-:W-:Y:S01]  /*5e20*/  FMUL R4, R47.reuse, R8 ;  /* 0x000000082f047220 */ /* 0x040fe20000400000 */
[C---:B------:R-:W-:Y:S01]  /*5e30*/  FMUL R3, R47.reuse, R6 ;  /* 0x000000062f037220 */ /* 0x040fe20000400000 */
[C---:B------:R-:W-:Y:S01]  /*5e40*/  FMUL R5, R47.reuse, R9 ;  /* 0x000000092f057220 */ /* 0x040fe20000400000 */
[C---:B------:R-:W-:Y:S01]  /*5e50*/  FMUL R8, R47.reuse, R12 ;  /* 0x0000000c2f087220 */ /* 0x040fe20000400000 */
[C---:B------:R-:W-:Y:S01]  /*5e60*/  FMUL R6, R47.reuse, R10 ;  /* 0x0000000a2f067220 */ /* 0x040fe20000400000 */
[C---:B------:R-:W-:Y:S01]  /*5e70*/  FMUL R9, R47.reuse, R13 ;  /* 0x0000000d2f097220 */ /* 0x040fe20000400000 */
[----:B------:R-:W-:Y:S01]  /*5e80*/  FMUL R12, R47, R16 ;  /* 0x000000102f0c7220 */ /* 0x000fe20000400000 */
[----:B------:R-:W-:Y:S01]  /*5e90*/  FFMA R0, R49, R50, R0 ;  /* 0x0000003231007223 */ /* 0x000fe20000000000 */
[C---:B------:R-:W-:Y:S01]  /*5ea0*/  FMUL R10, R47.reuse, R14 ;  /* 0x0000000e2f0a7220 */ /* 0x040fe20000400000 */
[C---:B------:R-:W-:Y:S01]  /*5eb0*/  FMUL R13, R47.reuse, R17 ;  /* 0x000000112f0d7220 */ /* 0x040fe20000400000 */
[----:B------:R-:W-:Y:S01]  /*5ec0*/  FMUL R16, R47, R20 ;  /* 0x000000142f107220 */ /* 0x000fe20000400000 */
[----:B------:R-:W-:Y:S01]  /*5ed0*/  FFMA R2, R49, R51, R2 ;  /* 0x0000003331027223 */ /* 0x000fe20000000002 */
[C---:B------:R-:W-:Y:S01]  /*5ee0*/  FMUL R14, R47.reuse, R18 ;  /* 0x000000122f0e7220 */ /* 0x040fe20000400000 */
        /* <DEDUP_REMOVED lines=8> */
[----:B------:R-:W-:Y:S01]  /*5f70*/  LOP3.LUT R32, R57, 0xffff0000, RZ, 0xc0, !PT ;  /* 0xffff000039207812 */ /* 0x000fe200078ec0ff */
[C---:B------:R-:W-:Y:S01]  /*5f80*/  FMUL R26, R47.reuse, R30 ;  /* 0x0000001e2f1a7220 */ /* 0x040fe20000400000 */
[----:B------:R-:W-:Y:S01]  /*5f90*/  FMUL R29, R47, R33 ;  /* 0x000000212f1d7220 */ /* 0x000fe20000400000 */
[----:B------:R-:W-:Y:S01]  /*5fa0*/  SHF.L.U32 R33, R58, 0x10, RZ ;  /* 0x000000103a217819 */ /* 0x000fe200000006ff */
[----:B------:R-:W-:Y:S01]  /*5fb0*/  FFMA R3, R49, R52, R3 ;  /* 0x0000003431037223 */ /* 0x000fe20000000003 */
[----:B------:R-:W-:Y:S01]  /*5fc0*/  F2FP.BF16.F32.PACK_AB R52, R2, R0 ;  /* 0x000000000234723e */ /* 0x000fe200000010ff */
[----:B------:R-:W-:Y:S01]  /*5fd0*/  FMUL R7, R47, R7 ;  /* 0x000000072f077220 */ /* 0x000fe20000400000 */
[----:B------:R-:W-:Y:S01]  /*5fe0*/  SHF.L.U32 R0, R59, 0x10, RZ ;  /* 0x000000103b007819 */ /* 0x000fe200000006ff */
[----:B------:R-:W-:Y:S01]  /*5ff0*/  FMUL R30, R47, R34 ;  /* 0x000000222f1e7220 */ /* 0x000fe20000400000 */
[----:B------:R-:W-:Y:S01]  /*6000*/  LOP3.LUT R34, R58, 0xffff0000, RZ, 0xc0, !PT ;  /* 0xffff00003a227812 */ /* 0x000fe200078ec0ff */
[----:B------:R-:W-:Y:S01]  /*6010*/  FFMA R7, R49, R32, R7 ;  /* 0x0000002031077223 */ /* 0x000fe20000000007 */
[----:B------:R-:W-:Y:S01]  /*6020*/  LOP3.LUT R2, R59, 0xffff0000, RZ, 0xc0, !PT ;  /* 0xffff00003b027812 */ /* 0x000fe200078ec0ff */
[----:B------:R-:W-:Y:S01]  /*6030*/  FFMA R4, R49, R33, R4 ;  /* 0x0000002131047223 */ /* 0x000fe20000000004 */
[----:B------:R-:W-:Y:S01]  /*6040*/  FMUL R11, R47, R11 ;  /* 0x0000000b2f0b7220 */ /* 0x000fe20000400000 */
[----:B------:R-:W-:Y:S01]  /*6050*/  FFMA R5, R49, R34, R5 ;  /* 0x0000002231057223 */ /* 0x000fe20000000005 */
[----:B------:R-:W-:Y:S01]  /*6060*/  F2FP.BF16.F32.PACK_AB R53, R7, R3 ;  /* 0x000000030735723e */ /* 0x000fe200000010ff */
[C---:B------:R-:W-:Y:S01]  /*6070*/  FFMA R6, R49.reuse, R0, R6 ;  /* 0x0000000031067223 */ /* 0x040fe20000000006 */
[C---:B------:R-:W-:Y:S01]  /*6080*/  SHF.L.U32 R0, R60.reuse, 0x10, RZ ;  /* 0x000000103c007819 */ /* 0x040fe200000006ff */
[----:B------:R-:W-:Y:S01]  /*6090*/  FFMA R11, R49, R2, R11 ;  /* 0x00000002310b7223 */ /* 0x000fe2000000000b */
[----:B------:R-:W-:Y:S01]  /*60a0*/  LOP3.LUT R2, R60, 0xffff0000, RZ, 0xc0, !PT ;  /* 0xffff00003c027812 */ /* 0x000fe200078ec0ff */
[----:B------:R-:W-:Y:S01]  /*60b0*/  FMUL R15, R47, R15 ;  /* 0x0000000f2f0f7220 */ /* 0x000fe20000400000 */
[----:B------:R-:W-:Y:S01]  /*60c0*/  SHF.L.U32 R3, R61, 0x10, RZ ;  /* 0x000000103d037819 */ /* 0x000fe200000006ff */
[----:B------:R-:W-:Y:S01]  /*60d0*/  FFMA R8, R49, R0, R8 ;  /* 0x0000000031087223 */ /* 0x000fe20000000008 */
[----:B------:R-:W-:Y:S01]  /*60e0*/  LOP3.LUT R0, R61, 0xffff0000, RZ, 0xc0, !PT ;  /* 0xffff00003d007812 */ /* 0x000fe200078ec0ff */
[C---:B------:R-:W-:Y:S01]  /*60f0*/  FFMA R9, R49.reuse, R2, R9 ;  /* 0x0000000231097223 */ /* 0x040fe20000000009 */
[C---:B------:R-:W-:Y:S01]  /*6100*/  SHF.L.U32 R2, R62.reuse, 0x10, RZ ;  /* 0x000000103e027819 */ /* 0x040fe200000006ff */
[----:B------:R-:W-:Y:S01]  /*6110*/  FFMA R10, R49, R3, R10 ;  /* 0x00000003310a7223 */ /* 0x000fe2000000000a */
[----:B------:R-:W-:Y:S01]  /*6120*/  SHF.L.U32 R3, R63, 0x10, RZ ;  /* 0x000000103f037819 */ /* 0x000fe200000006ff */
[C---:B------:R-:W-:Y:S01]  /*6130*/  FFMA R15, R49.reuse, R0, R15 ;  /* 0x00000000310f7223 */ /* 0x040fe2000000000f */
[----:B------:R-:W-:Y:S01]  /*6140*/  LOP3.LUT R0, R62, 0xffff0000, RZ, 0xc0, !PT ;  /* 0xffff00003e007812 */ /* 0x000fe200078ec0ff */
[----:B------:R-:W-:Y:S01]  /*6150*/  FFMA R12, R49, R2, R12 ;  /* 0x00000002310c7223 */ /* 0x000fe2000000000c */
[C---:B------:R-:W-:Y:S01]  /*6160*/  SHF.L.U32 R2, R68.reuse, 0x10, RZ ;  /* 0x0000001044027819 */ /* 0x040fe200000006ff */
[----:B------:R-:W-:Y:S01]  /*6170*/  FMUL R19, R47, R19 ;  /* 0x000000132f137220 */ /* 0x000fe20000400000 */
[----:B------:R-:W-:Y:S01]  /*6180*/  F2FP.BF16.F32.PACK_AB R54, R5, R4 ;  /* 0x000000040536723e */ /* 0x000fe200000010ff */
[----:B------:R-:W-:Y:S01]  /*6190*/  FFMA R13, R49, R0, R13 ;  /* 0x00000000310d7223 */ /* 0x000fe2000000000d */
[----:B------:R-:W-:Y:S01]  /*61a0*/  LOP3.LUT R0, R63, 0xffff0000, RZ, 0xc0, !PT ;  /* 0xffff00003f007812 */ /* 0x000fe200078ec0ff */
[----:B------:R-:W-:Y:S01]  /*61b0*/  FFMA R14, R49, R3, R14 ;  /* 0x00000003310e7223 */ /* 0x000fe2000000000e */
[----:B------:R-:W-:Y:S01]  /*61c0*/  LOP3.LUT R3, R68, 0xffff0000, RZ, 0xc0, !PT ;  /* 0xffff000044037812 */ /* 0x000fe200078ec0ff */
[----:B------:R-:W-:Y:S01]  /*61d0*/  FMUL R23, R47, R23 ;  /* 0x000000172f177220 */ /* 0x000fe20000400000 */
[----:B------:R-:W-:Y:S01]  /*61e0*/  F2FP.BF16.F32.PACK_AB R55, R11, R6 ;  /* 0x000000060b37723e */ /* 0x000fe200000010ff */
[----:B------:R-:W-:Y:S01]  /*61f0*/  FFMA R19, R49, R0, R19 ;  /* 0x0000000031137223 */ /* 0x000fe20000000013 */
[----:B------:R-:W-:Y:S01]  /*6200*/  SHF.L.U32 R0, R69, 0x10, RZ ;  /* 0x0000001045007819 */ /* 0x000fe200000006ff */
[----:B------:R-:W-:Y:S01]  /*6210*/  FFMA R16, R49, R2, R16 ;  /* 0x0000000231107223 */ /* 0x000fe20000000010 */
[----:B------:R-:W-:Y:S01]  /*6220*/  LOP3.LUT R2, R69, 0xffff0000, RZ, 0xc0, !PT ;  /* 0xffff000045027812 */ /* 0x000fe200078ec0ff */
[----:B------:R-:W-:Y:S01]  /*6230*/  FFMA R17, R49, R3, R17 ;  /* 0x0000000331117223 */ /* 0x000fe20000000011 */
[----:B------:R-:W-:Y:S01]  /*6240*/  SHF.L.U32 R3, R71, 0x10, RZ ;  /* 0x0000001047037819 */ /* 0x000fe200000006ff */
[----:B------:R-:W-:Y:S01]  /*6250*/  FFMA R18, R49, R0, R18 ;  /* 0x0000000031127223 */ /* 0x000fe20000000012 */
[C---:B------:R-:W-:Y:S01]  /*6260*/  SHF.L.U32 R0, R70.reuse, 0x10, RZ ;  /* 0x0000001046007819 */ /* 0x040fe200000006ff */
[----:B------:R1:W-:Y:S01]  /*6270*/  STS.128 [R100], R52 ;  /* 0x0000003464007388 */ /* 0x0003e20000000c00 */
[----:B------:R-:W-:Y:S01]  /*6280*/  F2FP.BF16.F32.PACK_AB R8, R9, R8 ;  /* 0x000000080908723e */ /* 0x000fe200000010ff */
[C---:B------:R-:W-:Y:S01]  /*6290*/  FFMA R23, R49.reuse, R2, R23 ;  /* 0x0000000231177223 */ /* 0x040fe20000000017 */
[----:B------:R-:W-:Y:S01]  /*62a0*/  LOP3.LUT R2, R70, 0xffff0000, RZ, 0xc0, !PT ;  /* 0xffff000046027812 */ /* 0x000fe200078ec0ff */
[----:B------:R-:W-:Y:S01]  /*62b0*/  FFMA R20, R49, R0, R20 ;  /* 0x0000000031147223 */ /* 0x000fe20000000014 */
[----:B------:R-:W-:Y:S01]  /*62c0*/  LOP3.LUT R0, R71, 0xffff0000, RZ, 0xc0, !PT ;  /* 0xffff000047007812 */ /* 0x000fe200078ec0ff */
[----:B------:R-:W-:Y:S01]  /*62d0*/  FMUL R27, R47, R27 ;  /* 0x0000001b2f1b7220 */ /* 0x000fe20000400000 */
[----:B------:R-:W-:Y:S01]  /*62e0*/  F2FP.BF16.F32.PACK_AB R9, R15, R10 ;  /* 0x0000000a0f09723e */ /* 0x000fe200000010ff */
[C---:B------:R-:W-:Y:S01]  /*62f0*/  FFMA R21, R49.reuse, R2, R21 ;  /* 0x0000000231157223 */ /* 0x040fe20000000015 */
[C---:B------:R-:W-:Y:S01]  /*6300*/  FFMA R22, R49.reuse, R3, R22 ;  /* 0x0000000331167223 */ /* 0x040fe20000000016 */
[----:B------:R-:W-:Y:S01]  /*6310*/  FFMA R27, R49, R0, R27 ;  /* 0x00000000311b7223 */ /* 0x000fe2000000001b */
[C---:B------:R-:W-:Y:S01]  /*6320*/  SHF.L.U32 R2, R76.reuse, 0x10, RZ ;  /* 0x000000104c027819 */ /* 0x040fe200000006ff */
[C---:B------:R-:W-:Y:S01]  /*6330*/  FMUL R31, R47.reuse, R31 ;  /* 0x0000001f2f1f7220 */ /* 0x040fe20000400000 */
[----:B------:R-:W-:Y:S01]  /*6340*/  LOP3.LUT R0, R76, 0xffff0000, RZ, 0xc0, !PT ;  /* 0xffff00004c007812 */ /* 0x000fe200078ec0ff */
[----:B------:R-:W-:Y:S01]  /*6350*/  FMUL R35, R47, R35 ;  /* 0x000000232f237220 */ /* 0x000fe20000400000 */
[----:B------:R-:W-:Y:S01]  /*6360*/  SHF.L.U32 R3, R77, 0x10, RZ ;  /* 0x000000104d037819 */ /* 0x000fe200000006ff */
[----:B------:R-:W-:Y:S01]  /*6370*/  FFMA R24, R49, R2, R24 ;  /* 0x0000000231187223 */ /* 0x000fe20000000018 */
[----:B------:R-:W-:Y:S01]  /*6380*/  F2FP.BF16.F32.PACK_AB R10, R13, R12 ;  /* 0x0000000c0d0a723e */ /* 0x000fe200000010ff */
[----:B------:R-:W-:Y:S01]  /*6390*/  FFMA R25, R49, R0, R25 ;  /* 0x0000000031197223 */ /* 0x000fe20000000019 */
[----:B------:R-:W-:Y:S01]  /*63a0*/  F2FP.BF16.F32.PACK_AB R11, R19, R14 ;  /* 0x0000000e130b723e */ /* 0x000fe200000010ff */
[----:B------:R-:W-:Y:S01]  /*63b0*/  FFMA R26, R49, R3, R26 ;  /* 0x00000003311a7223 */ /* 0x000fe2000000001a */
[----:B------:R-:W-:Y:S02]  /*63c0*/  LOP3.LUT R0, R77, 0xffff0000, RZ, 0xc0, !PT ;  /* 0xffff00004d007812 */ /* 0x000fe400078ec0ff */
[C---:B------:R-:W-:Y:S01]  /*63d0*/  SHF.L.U32 R2, R78.reuse, 0x10, RZ ;  /* 0x000000104e027819 */ /* 0x040fe200000006ff */
[----:B------:R1:W-:Y:S01]  /*63e0*/  STS.128 [R99+0x10], R8 ;  /* 0x0000100863007388 */ /* 0x0003e20000000c00 */
[----:B------:R-:W-:Y:S01]  /*63f0*/  LOP3.LUT R3, R78, 0xffff0000, RZ, 0xc0, !PT ;  /* 0xffff00004e037812 */ /* 0x000fe200078ec0ff */
[----:B------:R-:W-:Y:S01]  /*6400*/  FFMA R31, R49, R0, R31 ;  /* 0x00000000311f7223 */ /* 0x000fe2000000001f */
[----:B------:R-:W-:Y:S01]  /*6410*/  SHF.L.U32 R4, R79, 0x10, RZ ;  /* 0x000000104f047819 */ /* 0x000fe200000006ff */
[----:B------:R-:W-:Y:S01]  /*6420*/  FFMA R28, R49, R2, R28 ;  /* 0x00000002311c7223 */ /* 0x000fe2000000001c */
[----:B------:R-:W-:Y:S01]  /*6430*/  F2FP.BF16.F32.PACK_AB R16, R17, R16 ;  /* 0x000000101110723e */ /* 0x000fe200000010ff */
[----:B------:R-:W-:Y:S01]  /*6440*/  FFMA R29, R49, R3, R29 ;  /* 0x00000003311d7223 */ /* 0x000fe2000000001d */
[----:B------:R-:W-:Y:S01]  /*6450*/  LOP3.LUT R5, R79, 0xffff0000, RZ, 0xc0, !PT ;  /* 0xffff00004f057812 */ /* 0x000fe200078ec0ff */
[----:B------:R-:W-:Y:S01]  /*6460*/  FFMA R30, R49, R4, R30 ;  /* 0x00000004311e7223 */ /* 0x000fe2000000001e */
[----:B------:R-:W-:Y:S02]  /*6470*/  F2FP.BF16.F32.PACK_AB R17, R23, R18 ;  /* 0x000000121711723e */ /* 0x000fe400000010ff */
[----:B------:R-:W-:Y:S01]  /*6480*/  F2FP.BF16.F32.PACK_AB R18, R21, R20 ;  /* 0x000000141512723e */ /* 0x000fe200000010ff */
[----:B------:R-:W-:Y:S01]  /*6490*/  FFMA R35, R49, R5, R35 ;  /* 0x0000000531237223 */ /* 0x000fe20000000023 */
[----:B------:R-:W-:Y:S02]  /*64a0*/  F2FP.BF16.F32.PACK_AB R19, R27, R22 ;  /* 0x000000161b13723e */ /* 0x000fe400000010ff */
[----:B------:R-:W-:Y:S02]  /*64b0*/  F2FP.BF16.F32.PACK_AB R24, R25, R24 ;  /* 0x000000181918723e */ /* 0x000fe400000010ff */
[----:B------:R-:W-:Y:S01]  /*64c0*/  F2FP.BF16.F32.PACK_AB R25, R31, R26 ;  /* 0x0000001a1f19723e */ /* 0x000fe200000010ff */
[----:B------:R1:W-:Y:S01]  /*64d0*/  STS.128 [R98+0x20], R16 ;  /* 0x0000201062007388 */ /* 0x0003e20000000c00 */
[----:B------:R-:W-:Y:S02]  /*64e0*/  F2FP.BF16.F32.PACK_AB R26, R29, R28 ;  /* 0x0000001c1d1a723e */ /* 0x000fe400000010ff */
[----:B------:R-:W-:Y:S05]  /*64f0*/  F2FP.BF16.F32.PACK_AB R27, R35, R30 ;  /* 0x0000001e231b723e */ /* 0x000fea00000010ff */
[----:B------:R1:W-:Y:S01]  /*6500*/  STS.128 [R106+0x30], R24 ;  /* 0x000030186a007388 */ /* 0x0003e20000000c00 */
[----:B------:R-:W-:Y:S01]  /*6510*/  @!PT LDS RZ, [RZ] ;  /* 0x00000000fffff984 */ /* 0x000fe20000000800 */
[----:B------:R-:W-:Y:S01]  /*6520*/  @!PT LDS RZ, [RZ] ;  /* 0x00000000fffff984 */ /* 0x000fe20000000800 */
[----:B------:R-:W-:Y:S01]  /*6530*/  @!PT LDS RZ, [RZ] ;  /* 0x00000000fffff984 */ /* 0x000fe20000000800 */
[----:B------:R-:W-:Y:S01]  /*6540*/  @!PT LDS RZ, [RZ] ;  /* 0x00000000fffff984 */ /* 0x000fe20000000800 */
[----:B------:R2:W-:Y:S07]  /*6550*/  MEMBAR.ALL.CTA ;  /* 0x0000000000007992 */ /* 0x0005ee0000008000 */
[----:B--2---:R-:W2:Y:S02]  /*6560*/  FENCE.VIEW.ASYNC.S ;  /* 0x00000000000073c6 */ /* 0x004ea40000000000 */
[----:B--2---:R-:W-:Y:S06]  /*6570*/  BAR.SYNC.DEFER_BLOCKING 0x1, 0x80 ;  /* 0x0042000000007b1d */ /* 0x004fec0000010000 */
[----:B------:R-:W-:Y:S05]  /*6580*/  @P0 BRA `(.L_x_98) ;  /* 0x0000000000280947 */ /* 0x000fea0003800000 */
[----:B------:R-:W-:Y:S02]  /*6590*/  UIADD3 UR4, UPT, UPT, UR48, 0x200, URZ ;  /* 0x0000020030047890 */ /* 0x000fe4000fffe0ff */
[----:B------:R-:W-:Y:S01]  /*65a0*/  UIADD3 UR6, UP0, UPT, UR52, 0x680, URZ ;  /* 0x0000068034067890 */ /* 0x000fe2000ff1e0ff */
[----:B------:R-:W-:Y:S03]  /*65b0*/  UMOV UR43, UR36 ;  /* 0x00000024002b7c82 */ /* 0x000fe60008000000 */
[----:B------:R-:W-:Y:S01]  /*65c0*/  MOV R93, UR4 ;  /* 0x00000004005d7c02 */ /* 0x000fe20008000f00 */
[----:B------:R-:W-:Y:S03]  /*65d0*/  UIADD3.X UR7, UPT, UPT, URZ, UR53, URZ, UP0, !UPT ;  /* 0x00000035ff077290 */ /* 0x000fe600087fe4ff */
[----:B------:R-:W-:Y:S11]  /*65e0*/  R2UR UR40, R93 ;  /* 0x000000005d2872ca */ /* 0x000ff600000e0000 */
[----:B------:R-:W-:Y:S02]  /*65f0*/  @!UPT UIADD3 URZ, UPT, UPT, URZ, URZ, URZ ;  /* 0x000000fffffff290 */ /* 0x000fe4000fffe0ff */
[----:B------:R2:W-:Y:S01]  /*6600*/  UTMASTG.3D [UR40], [UR6] ;  /* 0x00000028060073b5 */ /* 0x0005e20008010000 */
[----:B------:R0:W-:Y:S01]  /*6610*/  UTMACMDFLUSH ;  /* 0x00000000000079b7 */ /* 0x0001e20000000000 */
[----:B--2---:R-:W-:Y:S04]  /*6620*/  DEPBAR.LE SB0, 0x1 ;  /* 0x000080400000791a */ /* 0x004fe80000000000 */
.L_x_98:
[----:B------:R-:W-:Y:S05]  /*6630*/  BSYNC.RECONVERGENT B0 ;  /* 0x0000000000007941 */ /* 0x000fea0003800200 */
.L_x_97:
[----:B------:R-:W-:Y:S01]  /*6640*/  BAR.SYNC.DEFER_BLOCKING 0x1, 0x80 ;  /* 0x0042000000007b1d */ /* 0x000fe20000010000 */
[----:B------:R-:W-:Y:S01]  /*6650*/  ISETP.NE.AND P1, PT, R107, RZ, PT ;  /* 0x000000ff6b00720c */ /* 0x000fe20003f25270 */
[----:B------:R-:W-:Y:S01]  /*6660*/  UISETP.NE.AND UP0, UPT, UR49, URZ, UPT ;  /* 0x000000ff3100728c */ /* 0x000fe2000bf05270 */
[----:B------:R-:W-:Y:S11]  /*6670*/  LEA R2, R65, UR48, 0x3 ;  /* 0x0000003041027c11 */ /* 0x000ff6000f8e18ff */
[----:B------:R-:W-:Y:S01]  /*6680*/  @P1 SHF.L.U32 R3, R97, 0x1f, RZ ;  /* 0x0000001f61031819 */ /* 0x000fe200000006ff */
[----:B------:R-:W-:Y:S06]  /*6690*/  BRA.U !UP0, `(.L_x_99) ;  /* 0x0000000108247547 */ /* 0x000fec000b800000 */
[----:B------:R-:W-:Y:S01]  /*66a0*/  IMAD.U32 R4, RZ, RZ, UR51 ;  /* 0x00000033ff047e24 */ /* 0x000fe2000f8e00ff */
[----:B------:R-:W-:Y:S01]  /*66b0*/  MOV R0, UR37 ;  /* 0x0000002500007c02 */ /* 0x000fe20008000f00 */
[----:B------:R-:W-:Y:S03]  /*66c0*/  UIADD3 UR51, UPT, UPT, UR51, 0x1, URZ ;  /* 0x0000000133337890 */ /* 0x000fe6000fffe0ff */
[----:B------:R-:W-:Y:S01]  /*66d0*/  @P1 LEA R4, R4, UR48, 0x3 ;  /* 0x0000003004041c11 */ /* 0x000fe2000f8e18ff */
[----:B------:R-:W-:Y:S04]  /*66e0*/  UISETP.NE.AND UP0, UPT, UR51, 0x4, UPT ;  /* 0x000000043300788c */ /* 0x000fe8000bf05270 */
[----:B------:R-:W-:Y:S01]  /*66f0*/  @P1 VIADD R4, R4, 0x50 ;  /* 0x0000005004041836 */ /* 0x000fe20000000000 */
[----:B------:R-:W-:Y:S04]  /*6700*/  USEL UR51, UR51, URZ, UP0 ;  /* 0x000000ff33337287 */ /* 0x000fe80008000000 */
[----:B------:R-:W-:Y:S04]  /*6710*/  @P1 PRMT R0, R0, 0x654, R4 ;  /* 0x0000065400001816 */ /* 0x000fe80000000004 */
[----:B------:R2:W-:Y:S04]  /*6720*/  @P1 SYNCS.ARRIVE.TRANS64.RED.A1T0 RZ, [R0+URZ], RZ ;  /* 0x000000ff00ff19a7 */ /* 0x0005e800081004ff */
.L_x_99:
[----:B------:R-:W4:Y:S01]  /*6730*/  @P1 SYNCS.PHASECHK.TRANS64.TRYWAIT P0, [R2+URZ+0x30], R3 ;  /* 0x00003003020015a7 */ /* 0x000f2200080011ff */
[----:B------:R-:W-:Y:S01]  /*6740*/  BSSY B1, `(.L_x_100) ;  /* 0x0000016000017945 */ /* 0x000fe20003800000 */
[----:B----4-:R-:W-:Y:S03]  /*6750*/  @P1 SEL R66, RZ, 0x1, !P0 ;  /* 0x00000001ff421807 */ /* 0x010fe60004000000 */
[----:B------:R-:W-:Y:S05]  /*6760*/  @!P1 BRA `(.L_x_101) ;  /* 0x00000000004c9947 */ /* 0x000fea0003800000 */
[----:B------:R-:W-:Y:S01]  /*6770*/  ISETP.NE.AND P0, PT, R66, RZ, PT ;  /* 0x000000ff4200720c */ /* 0x000fe20003f05270 */
[----:B------:R-:W-:Y:S01]  /*6780*/  BSSY B0, `(.L_x_102) ;  /* 0x000000b000007945 */ /* 0x000fe20003800000 */
[----:B------:R-:W-:Y:S11]  /*6790*/  ISETP.NE.AND P1, PT, R67, RZ, PT ;  /* 0x000000ff4300720c */ /* 0x000ff60003f25270 */
[----:B------:R-:W-:Y:S02]  /*67a0*/  @!UPT UIADD3 URZ, UPT, UPT, URZ, URZ, URZ ;  /* 0x000000fffffff290 */ /* 0x000fe4000fffe0ff */
[C---:B------:R-:W-:Y:S01]  /*67b0*/  @P1 IMAD R6, R65.reuse, 0x2000, R100 ;  /* 0x0000200041061824 */ /* 0x040fe200078e0264 */
[C---:B------:R-:W-:Y:S01]  /*67c0*/  @P1 LEA R4, R65.reuse, R98, 0xd ;  /* 0x0000006241041211 */ /* 0x040fe200078e68ff */
[C---:B------:R-:W-:Y:S02]  /*67d0*/  @P1 IMAD R5, R65.reuse, 0x2000, R99 ;  /* 0x0000200041051824 */ /* 0x040fe400078e0263 */
[----:B------:R-:W-:Y:S01]  /*67e0*/  @P1 IMAD R3, R65, 0x2000, R106 ;  /* 0x0000200041031824 */ /* 0x000fe200078e026a */
[----:B------:R-:W-:Y:S06]  /*67f0*/  @P0 BRA `(.L_x_103) ;  /* 0x00000000000c0947 */ /* 0x000fec0003800000 */
[----:B--2---:R-:W-:Y:S04]  /*6800*/  SHF.L.U32 R0, R97, 0x1f, RZ ;  /* 0x0000001f61007819 */ /* 0x004fe800000006ff */
[----:B------:R-:W2:Y:S02]  /*6810*/  SYNCS.PHASECHK.TRANS64.TRYWAIT P0, [R2+URZ+0x30], R0 ;  /* 0x00003000020075a7 */ /* 0x000ea400080011ff */
[----:B--2---:R-:W-:Y:S05]  /*6820*/  @!P0 BRA `(.L_x_104) ;  /* 0x00000030004c8947 */ /* 0x004fea0003800000 */
.L_x_103:
[----:B------:R-:W-:Y:S05]  /*6830*/  BSYNC B0 ;  /* 0x0000000000007941 */ /* 0x000fea0003800000 */
.L_x_102:
[----:B------:R-:W-:Y:S02]  /*6840*/  ISETP.NE.AND P0, PT, R67, RZ, PT ;  /* 0x000000ff4300720c */ /* 0x000fe40003f05270 */
[----:B------:R-:W-:Y:S11]  /*6850*/  IADD3 R65, PT, PT, R65, 0x1, RZ ;  /* 0x0000000141417810 */ /* 0x000ff60007ffe0ff */
[----:B------:R4:W1:Y:S04]  /*6860*/  @P0 LDS.128 R56, [R6] ;  /* 0x0000000006380984 */ /* 0x0008680000000c00 */
[----:B------:R4:W1:Y:S04]  /*6870*/  @P0 LDS.128 R60, [R5+0x10] ;  /* 0x00001000053c0984 */ /* 0x0008680000000c00 */
[----:B------:R4:W1:Y:S04]  /*6880*/  @P0 LDS.128 R68, [R4+0x20] ;  /* 0x0000200004440984 */ /* 0x0008680000000c00 */
[----:B------:R4:W1:Y:S02]  /*6890*/  @P0 LDS.128 R76, [R3+0x30] ;  /* 0x00003000034c0984 */ /* 0x0008640000000c00 */
.L_x_101:
[----:B------:R-:W-:Y:S05]  /*68a0*/  BSYNC B1 ;  /* 0x0000000000017941 */ /* 0x000fea0003800000 */
.L_x_100:
[----:B--2---:R-:W-:Y:S05]  /*68b0*/  VIADD R0, R48, 0x20 ;  /* 0x0000002030007836 */ /* 0x004fea0000000000 */
[----:B------:R-:W-:Y:S04]  /*68c0*/  SHF.R.U32.HI R0, RZ, 0x15, R0 ;  /* 0x00000015ff007819 */ /* 0x000fe80000011600 */
[----:B------:R-:W-:Y:S11]  /*68d0*/  LOP3.LUT P0, RZ, R0, 0x3, R92, 0x48, !PT ;  /* 0x0000000300ff7812 */ /* 0x000ff6000780485c */
[----:B------:R-:W-:Y:S02]  /*68e0*/  @!UPT UIADD3 URZ, UPT, UPT, URZ, URZ, URZ ;  /* 0x000000fffffff290 */ /* 0x000fe4000fffe0ff */
[----:B------:R-:W-:Y:S05]  /*68f0*/  @!P0 BRA `(.L_x_105) ;  /* 0x0000000000408947 */ /* 0x000fea0003800000 */
[----:B------:R-:W2:Y:S01]  /*6900*/  LDCU.64 UR8, c[0x4][0x70] ;  /* 0x01000e00ff0877ac */ /* 0x000ea20008000a00 */
[----:B----4-:R-:W-:Y:S01]  /*6910*/  MOV R3, 0x0 ;  /* 0x0000000000037802 */ /* 0x010fe20000000f00 */
[----:B------:R-:W-:Y:S02]  /*6920*/  HFMA2 R12, -RZ, RZ, 0, 5.9604644775390625e-08 ;  /* 0x00000001ff0c7431 */ /* 0x000fe400000001ff */
[----:B-1----:R-:W-:Y:S02]  /*6930*/  IMAD.MOV.U32 R8, RZ, RZ, 0x192 ;  /* 0x00000192ff087424 */ /* 0x002fe400078e00ff */
[----:B------:R-:W-:Y:S01]  /*6940*/  IMAD.MOV.U32 R13, RZ, RZ, RZ ;  /* 0x000000ffff0d7224 */ /* 0x000fe200078e00ff */
[----:B------:R-:W1:Y:S01]  /*6950*/  LDCU.64 UR6, c[0x4][0x78] ;  /* 0x01000f00ff0677ac */ /* 0x000e620008000a00 */
[----:B------:R-:W4:Y:S01]  /*6960*/  LDC.64 R2, c[0x4][R3] ;  /* 0x0100000003027b82 */ /* 0x000f220000000a00 */
[----:B------:R-:W5:Y:S01]  /*6970*/  LDCU.64 UR4, c[0x4][0x10] ;  /* 0x01000200ff0477ac */ /* 0x000f620008000a00 */
[----:B--2---:R-:W-:Y:S01]  /*6980*/  MOV R5, UR9 ;  /* 0x0000000900057c02 */ /* 0x004fe20008000f00 */
[----:B------:R-:W-:Y:S01]  /*6990*/  IMAD.U32 R4, RZ, RZ, UR8 ;  /* 0x00000008ff047e24 */ /* 0x000fe2000f8e00ff */
[----:B-1----:R-:W-:Y:S01]  /*69a0*/  MOV R7, UR7 ;  /* 0x0000000700077c02 */ /* 0x002fe20008000f00 */
[----:B------:R-:W-:Y:S01]  /*69b0*/  IMAD.U32 R6, RZ, RZ, UR6 ;  /* 0x00000006ff067e24 */ /* 0x000fe2000f8e00ff */
[----:B-----5:R-:W-:Y:S01]  /*69c0*/  MOV R11, UR5 ;  /* 0x00000005000b7c02 */ /* 0x020fe20008000f00 */
[----:B------:R-:W-:Y:S02]  /*69d0*/  IMAD.U32 R10, RZ, RZ, UR4 ;  /* 0x00000004ff0a7e24 */ /* 0x000fe4000f8e00ff */
[----:B------:R-:W-:Y:S07]  /*69e0*/  LEPC R20, `(.L_x_105) ;  /* 0x000000001014794e */ /* 0x000fee0000000000 */
[----:B---34-:R-:W-:Y:S05]  /*69f0*/  CALL.ABS.NOINC R2 ;  /* 0x0000000002007343 */ /* 0x018fea0003c00000 */
.L_x_105:
[----:B------:R-:W-:Y:S01]  /*6a00*/  ISETP.NE.AND P6, PT, R107, RZ, PT ;  /* 0x000000ff6b00720c */ /* 0x000fe20003fc5270 */
[----:B------:R-:W-:Y:S05]  /*6a10*/  WARPSYNC.ALL ;  /* 0x0000000000007948 */ /* 0x000fea0003800000 */
[----:B------:R-:W-:Y:S01]  /*6a20*/  R2UR UR4, R48 ;  /* 0x00000000300472ca */ /* 0x000fe200000e0000 */
[----:B------:R-:W-:Y:S01]  /*6a30*/  BSSY.RECONVERGENT B0, `(.L_x_106) ;  /* 0x000008f000007945 */ /* 0x000fe20003800200 */
[----:B------:R-:W-:Y:S02]  /*6a40*/  MOV R50, UR51 ;  /* 0x0000003300327c02 */ /* 0x000fe40008000f00 */
[----:B-1--4-:R-:W-:Y:S02]  /*6a50*/  SHF.L.U32 R3, R56, 0x10, RZ ;  /* 0x0000001038037819 */ /* 0x012fe400000006ff */
[----:B------:R-:W-:Y:S02]  /*6a60*/  MOV R72, UR37 ;  /* 0x0000002500487c02 */ /* 0x000fe40008000f00 */
[----:B------:R-:W-:Y:S02]  /*6a70*/  @P6 LEA R50, R50, UR48, 0x3 ;  /* 0x0000003032326c11 */ /* 0x000fe4000f8e18ff */
[C---:B------:R-:W-:Y:S02]  /*6a80*/  LOP3.LUT R51, R57.reuse, 0xffff0000, RZ, 0xc0, !PT ;  /* 0xffff000039337812 */ /* 0x040fe400078ec0ff */
[----:B------:R-:W-:Y:S01]  /*6a90*/  @P6 IADD3 R50, PT, PT, R50, 0x50, RZ ;  /* 0x0000005032326810 */ /* 0x000fe20007ffe0ff */
[----:B------:R-:W1:Y:S01]  /*6aa0*/  LDTM.x32 R4, tmem[UR4+0x20] ;  /* 0x00002004000479ee */ /* 0x000e6200082c0000 */
[----:B------:R-:W-:Y:S02]  /*6ab0*/  ISETP.NE.AND P0, PT, R102, RZ, PT ;  /* 0x000000ff6600720c */ /* 0x000fe40003f05270 */
[----:B------:R-:W-:Y:S02]  /*6ac0*/  @P6 PRMT R72, R72, 0x654, R50 ;  /* 0x0000065448486816 */ /* 0x000fe40000000032 */
[----:B------:R-:W-:Y:S01]  /*6ad0*/  SHF.L.U32 R50, R57, 0x10, RZ ;  /* 0x0000001039327819 */ /* 0x000fe200000006ff */
[C---:B-1----:R-:W-:Y:S01]  /*6ae0*/  FMUL R0, R47.reuse, R4 ;  /* 0x000000042f007220 */ /* 0x042fe20000400000 */
[----:B------:R-:W-:Y:S01]  /*6af0*/  LOP3.LUT R4, R56, 0xffff0000, RZ, 0xc0, !PT ;  /* 0xffff000038047812 */ /* 0x000fe200078ec0ff */
[C---:B------:R-:W-:Y:S01]  /*6b00*/  FMUL R2, R47.reuse, R5 ;  /* 0x000000052f027220 */ /* 0x040fe20000400000 */
[----:B------:R-:W-:Y:S01]  /*6b10*/  FMUL R7, R47, R7 ;  /* 0x000000072f077220 */ /* 0x000fe20000400000 */
[----:B------:R-:W-:Y:S01]  /*6b20*/  FFMA R0, R49, R3, R0 ;  /* 0x0000000331007223 */ /* 0x000fe20000000000 */
[----:B------:R-:W-:Y:S01]  /*6b30*/  FMUL R3, R47, R6 ;  /* 0x000000062f037220 */ /* 0x000fe20000400000 */
[----:B------:R-:W-:Y:S01]  /*6b40*/  FFMA R2, R49, R4, R2 ;  /* 0x0000000431027223 */ /* 0x000fe20000000002 */
[C---:B------:R-:W-:Y:S01]  /*6b50*/  FMUL R4, R47.reuse, R8 ;  /* 0x000000082f047220 */ /* 0x040fe20000400000 */
[C---:B------:R-:W-:Y:S01]  /*6b60*/  FMUL R8, R47.reuse, R12 ;  /* 0x0000000c2f087220 */ /* 0x040fe20000400000 */
[C---:B------:R-:W-:Y:S01]  /*6b70*/  FMUL R12, R47.reuse, R16 ;  /* 0x000000102f0c7220 */ /* 0x040fe20000400000 */
[C---:B------:R-:W-:Y:S01]  /*6b80*/  FMUL R16, R47.reuse, R20 ;  /* 0x000000142f107220 */ /* 0x040fe20000400000 */
[----:B------:R-:W-:Y:S01]  /*6b90*/  F2FP.BF16.F32.PACK_AB R52, R2, R0 ;  /* 0x000000000234723e */ /* 0x000fe200000010ff */
[C---:B------:R-:W-:Y:S01]  /*6ba0*/  FMUL R20, R47.reuse, R24 ;  /* 0x000000182f147220 */ /* 0x040fe20000400000 */
[C---:B------:R-:W-:Y:S01]  /*6bb0*/  LOP3.LUT R0, R58.reuse, 0xffff0000, RZ, 0xc0, !PT ;  /* 0xffff00003a007812 */ /* 0x040fe200078ec0ff */
[----:B------:R-:W-:Y:S01]  /*6bc0*/  FMUL R24, R47, R28 ;  /* 0x0000001c2f187220 */ /* 0x000fe20000400000 */
[----:B------:R-:W-:Y:S01]  /*6bd0*/  SHF.L.U32 R2, R59, 0x10, RZ ;  /* 0x000000103b027819 */ /* 0x000fe200000006ff */
[C---:B------:R-:W-:Y:S01]  /*6be0*/  FMUL R28, R47.reuse, R32 ;  /* 0x000000202f1c7220 */ /* 0x040fe20000400000 */
[----:B------:R-:W-:Y:S01]  /*6bf0*/  SHF.L.U32 R32, R58, 0x10, RZ ;  /* 0x000000103a207819 */ /* 0x000fe200000006ff */
[----:B------:R-:W-:Y:S01]  /*6c00*/  FMUL R5, R47, R9 ;  /* 0x000000092f057220 */ /* 0x000fe20000400000 */
[C---:B------:R-:W-:Y:S01]  /*6c10*/  FFMA R3, R49.reuse, R50, R3 ;  /* 0x0000003231037223 */ /* 0x040fe20000000003 */
[----:B------:R-:W-:Y:S01]  /*6c20*/  FFMA R7, R49, R51, R7 ;  /* 0x0000003331077223 */ /* 0x000fe20000000007 */
[----:B------:R-:W-:Y:S01]  /*6c30*/  FMUL R6, R47, R10 ;  /* 0x0000000a2f067220 */ /* 0x000fe20000400000 */
[----:B------:R-:W-:Y:S01]  /*6c40*/  FFMA R4, R49, R32, R4 ;  /* 0x0000002031047223 */ /* 0x000fe20000000004 */
[----:B------:R-:W-:Y:S01]  /*6c50*/  LOP3.LUT R32, R59, 0xffff0000, RZ, 0xc0, !PT ;  /* 0xffff00003b207812 */ /* 0x000fe200078ec0ff */
[----:B------:R-:W-:Y:S01]  /*6c60*/  FFMA R5, R49, R0, R5 ;  /* 0x0000000031057223 */ /* 0x000fe20000000005 */
[C---:B------:R-:W-:Y:S01]  /*6c70*/  SHF.L.U32 R0, R60.reuse, 0x10, RZ ;  /* 0x000000103c007819 */ /* 0x040fe200000006ff */
[----:B------:R-:W-:Y:S01]  /*6c80*/  FMUL R11, R47, R11 ;  /* 0x0000000b2f0b7220 */ /* 0x000fe20000400000 */
[----:B------:R-:W-:Y:S01]  /*6c90*/  F2FP.BF16.F32.PACK_AB R53, R7, R3 ;  /* 0x000000030735723e */ /* 0x000fe200000010ff */
[C---:B------:R-:W-:Y:S01]  /*6ca0*/  FFMA R6, R49.reuse, R2, R6 ;  /* 0x0000000231067223 */ /* 0x040fe20000000006 */
[----:B------:R-:W-:Y:S01]  /*6cb0*/  LOP3.LUT R2, R60, 0xffff0000, RZ, 0xc0, !PT ;  /* 0xffff00003c027812 */ /* 0x000fe200078ec0ff */
[----:B------:R-:W-:Y:S01]  /*6cc0*/  FFMA R11, R49, R32, R11 ;  /* 0x00000020310b7223 */ /* 0x000fe2000000000b */
[----:B------:R-:W-:Y:S01]  /*6cd0*/  SHF.L.U32 R3, R61, 0x10, RZ ;  /* 0x000000103d037819 */ /* 0x000fe200000006ff */
[----:B------:R-:W-:Y:S01]  /*6ce0*/  FFMA R8, R49, R0, R8 ;  /* 0x0000000031087223 */ /* 0x000fe20000000008 */
[----:B------:R-:W-:Y:S01]  /*6cf0*/  LOP3.LUT R0, R61, 0xffff0000, RZ, 0xc0, !PT ;  /* 0xffff00003d007812 */ /* 0x000fe200078ec0ff */
[----:B------:R-:W-:Y:S01]  /*6d00*/  FMUL R9, R47, R13 ;  /* 0x0000000d2f097220 */ /* 0x000fe20000400000 */
[----:B------:R-:W-:Y:S01]  /*6d10*/  F2FP.BF16.F32.PACK_AB R54, R5, R4 ;  /* 0x000000040536723e */ /* 0x000fe200000010ff */
[----:B------:R-:W-:Y:S01]  /*6d20*/  FMUL R10, R47, R14 ;  /* 0x0000000e2f0a7220 */ /* 0x000fe20000400000 */
[----:B------:R-:W-:Y:S01]  /*6d30*/  F2FP.BF16.F32.PACK_AB R55, R11, R6 ;  /* 0x000000060b37723e */ /* 0x000fe200000010ff */
[----:B------:R-:W-:Y:S01]  /*6d40*/  FMUL R15, R47, R15 ;  /* 0x0000000f2f0f7220 */ /* 0x000fe20000400000 */
[----:B------:R-:W-:Y:S01]  /*6d50*/  SHF.L.U32 R4, R77, 0x10, RZ ;  /* 0x000000104d047819 */ /* 0x000fe200000006ff */
[C---:B------:R-:W-:Y:S01]  /*6d60*/  FFMA R9, R49.reuse, R2, R9 ;  /* 0x0000000231097223 */ /* 0x040fe20000000009 */
[C---:B------:R-:W-:Y:S01]  /*6d70*/  SHF.L.U32 R2, R62.reuse, 0x10, RZ ;  /* 0x000000103e027819 */ /* 0x040fe200000006ff */
[C---:B------:R-:W-:Y:S01]  /*6d80*/  FFMA R10, R49.reuse, R3, R10 ;  /* 0x00000003310a7223 */ /* 0x040fe2000000000a */
[----:B------:R-:W-:Y:S01]  /*6d90*/  LOP3.LUT R3, R62, 0xffff0000, RZ, 0xc0, !PT ;  /* 0xffff00003e037812 */ /* 0x000fe200078ec0ff */
[----:B------:R-:W-:Y:S01]  /*6da0*/  FFMA R15, R49, R0, R15 ;  /* 0x00000000310f7223 */ /* 0x000fe2000000000f */
[----:B------:R-:W-:Y:S01]  /*6db0*/  SHF.L.U32 R0, R63, 0x10, RZ ;  /* 0x000000103f007819 */ /* 0x000fe200000006ff */
[----:B------:R-:W-:Y:S01]  /*6dc0*/  FMUL R13, R47, R17 ;  /* 0x000000112f0d7220 */ /* 0x000fe20000400000 */
[----:B------:R-:W-:Y:S01]  /*6dd0*/  F2FP.BF16.F32.PACK_AB R8, R9, R8 ;  /* 0x000000080908723e */ /* 0x000fe200000010ff */
[----:B------:R-:W-:Y:S01]  /*6de0*/  FMUL R14, R47, R18 ;  /* 0x000000122f0e7220 */ /* 0x000fe20000400000 */
[----:B------:R-:W-:Y:S01]  /*6df0*/  F2FP.BF16.F32.PACK_AB R9, R15, R10 ;  /* 0x0000000a0f09723e */ /* 0x000fe200000010ff */
[----:B------:R-:W-:Y:S01]  /*6e00*/  FFMA R12, R49, R2, R12 ;  /* 0x00000002310c7223 */ /* 0x000fe2000000000c */
[----:B------:R-:W-:Y:S01]  /*6e10*/  LOP3.LUT R2, R63, 0xffff0000, RZ, 0xc0, !PT ;  /* 0xffff00003f027812 */ /* 0x000fe200078ec0ff */
[----:B------:R-:W-:Y:S01]  /*6e20*/  FFMA R13, R49, R3, R13 ;  /* 0x00000003310d7223 */ /* 0x000fe2000000000d */
[----:B------:R-:W-:Y:S01]  /*6e30*/  SHF.L.U32 R3, R69, 0x10, RZ ;  /* 0x0000001045037819 */ /* 0x000fe200000006ff */
[----:B------:R-:W-:Y:S01]  /*6e40*/  FFMA R14, R49, R0, R14 ;  /* 0x00000000310e7223 */ /* 0x000fe2000000000e */
[C---:B------:R-:W-:Y:S01]  /*6e50*/  SHF.L.U32 R0, R68.reuse, 0x10, RZ ;  /* 0x0000001044007819 */ /* 0x040fe200000006ff */
[----:B------:R-:W-:Y:S01]  /*6e60*/  FMUL R19, R47, R19 ;  /* 0x000000132f137220 */ /* 0x000fe20000400000 */
[----:B------:R-:W-:Y:S01]  /*6e70*/  F2FP.BF16.F32.PACK_AB R10, R13, R12 ;  /* 0x0000000c0d0a723e */ /* 0x000fe200000010ff */
[----:B------:R-:W-:Y:S01]  /*6e80*/  FMUL R17, R47, R21 ;  /* 0x000000152f117220 */ /* 0x000fe20000400000 */
[----:B------:R-:W-:Y:S01]  /*6e90*/  LOP3.LUT R5, R79, 0xffff0000, RZ, 0xc0, !PT ;  /* 0xffff00004f057812 */ /* 0x000fe200078ec0ff */
[C---:B------:R-:W-:Y:S01]  /*6ea0*/  FFMA R19, R49.reuse, R2, R19 ;  /* 0x0000000231137223 */ /* 0x040fe20000000013 */
[----:B------:R-:W-:Y:S01]  /*6eb0*/  LOP3.LUT R2, R68, 0xffff0000, RZ, 0xc0, !PT ;  /* 0xffff000044027812 */ /* 0x000fe200078ec0ff */
[----:B------:R1:W-:Y:S01]  /*6ec0*/  STS.128 [R100+0x2000], R52 ;  /* 0x0020003464007388 */ /* 0x0003e20000000c00 */
[----:B------:R-:W-:Y:S01]  /*6ed0*/  FFMA R16, R49, R0, R16 ;  /* 0x0000000031107223 */ /* 0x000fe20000000010 */
[----:B------:R-:W-:Y:S01]  /*6ee0*/  LOP3.LUT R0, R69, 0xffff0000, RZ, 0xc0, !PT ;  /* 0xffff000045007812 */ /* 0x000fe200078ec0ff */
[----:B------:R-:W-:Y:S01]  /*6ef0*/  FMUL R18, R47, R22 ;  /* 0x000000162f127220 */ /* 0x000fe20000400000 */
[----:B------:R-:W-:Y:S01]  /*6f00*/  F2FP.BF16.F32.PACK_AB R11, R19, R14 ;  /* 0x0000000e130b723e */ /* 0x000fe200000010ff */
[----:B------:R-:W-:Y:S01]  /*6f10*/  FMUL R23, R47, R23 ;  /* 0x000000172f177220 */ /* 0x000fe20000400000 */
[C---:B------:R-:W-:Y:S01]  /*6f20*/  FFMA R17, R49.reuse, R2, R17 ;  /* 0x0000000231117223 */ /* 0x040fe20000000011 */
[C---:B------:R-:W-:Y:S01]  /*6f30*/  SHF.L.U32 R2, R70.reuse, 0x10, RZ ;  /* 0x0000001046027819 */ /* 0x040fe200000006ff */
[----:B------:R-:W-:Y:S01]  /*6f40*/  FFMA R18, R49, R3, R18 ;  /* 0x0000000331127223 */ /* 0x000fe20000000012 */
[----:B------:R-:W-:Y:S01]  /*6f50*/  SHF.L.U32 R3, R71, 0x10, RZ ;  /* 0x0000001047037819 */ /* 0x000fe200000006ff */
[----:B------:R1:W-:Y:S01]  /*6f60*/  STS.128 [R99+0x2010], R8 ;  /* 0x0020100863007388 */ /* 0x0003e20000000c00 */
[----:B------:R-:W-:Y:S01]  /*6f70*/  F2FP.BF16.F32.PACK_AB R16, R17, R16 ;  /* 0x000000101110723e */ /* 0x000fe200000010ff */
[----:B------:R-:W-:Y:S01]  /*6f80*/  FFMA R23, R49, R0, R23 ;  /* 0x0000000031177223 */ /* 0x000fe20000000017 */
[----:B------:R-:W-:Y:S01]  /*6f90*/  LOP3.LUT R0, R70, 0xffff0000, RZ, 0xc0, !PT ;  /* 0xffff000046007812 */ /* 0x000fe200078ec0ff */
[C---:B------:R-:W-:Y:S01]  /*6fa0*/  FMUL R21, R47.reuse, R25 ;  /* 0x000000192f157220 */ /* 0x040fe20000400000 */
[----:B------:R-:W-:Y:S01]  /*6fb0*/  FMUL R22, R47, R26 ;  /* 0x0000001a2f167220 */ /* 0x000fe20000400000 */
[C---:B------:R-:W-:Y:S01]  /*6fc0*/  FFMA R20, R49.reuse, R2, R20 ;  /* 0x0000000231147223 */ /* 0x040fe20000000014 */
[C---:B------:R-:W-:Y:S01]  /*6fd0*/  SHF.L.U32 R2, R76.reuse, 0x10, RZ ;  /* 0x000000104c027819 */ /* 0x040fe200000006ff */
[----:B------:R-:W-:Y:S01]  /*6fe0*/  FFMA R21, R49, R0, R21 ;  /* 0x0000000031157223 */ /* 0x000fe20000000015 */
[----:B------:R-:W-:Y:S01]  /*6ff0*/  LOP3.LUT R0, R71, 0xffff0000, RZ, 0xc0, !PT ;  /* 0xffff000047007812 */ /* 0x000fe200078ec0ff */
[----:B------:R-:W-:Y:S01]  /*7000*/  FFMA R22, R49, R3, R22 ;  /* 0x0000000331167223 */ /* 0x000fe20000000016 */
[C---:B------:R-:W-:Y:S01]  /*7010*/  FMUL R27, R47.reuse, R27 ;  /* 0x0000001b2f1b7220 */ /* 0x040fe20000400000 */
[----:B------:R-:W-:Y:S01]  /*7020*/  LOP3.LUT R3, R76, 0xffff0000, RZ, 0xc0, !PT ;  /* 0xffff00004c037812 */ /* 0x000fe200078ec0ff */
[C---:B------:R-:W-:Y:S01]  /*7030*/  FMUL R25, R47.reuse, R29 ;  /* 0x0000001d2f197220 */ /* 0x040fe20000400000 */
[----:B------:R-:W-:Y:S01]  /*7040*/  FMUL R26, R47, R30 ;  /* 0x0000001e2f1a7220 */ /* 0x000fe20000400000 */
[C---:B------:R-:W-:Y:S01]  /*7050*/  FFMA R27, R49.reuse, R0, R27 ;  /* 0x00000000311b7223 */ /* 0x040fe2000000001b */
[----:B------:R-:W-:Y:S01]  /*7060*/  FFMA R24, R49, R2, R24 ;  /* 0x0000000231187223 */ /* 0x000fe20000000018 */
[----:B------:R-:W-:Y:S01]  /*7070*/  LOP3.LUT R0, R77, 0xffff0000, RZ, 0xc0, !PT ;  /* 0xffff00004d007812 */ /* 0x000fe200078ec0ff */
[----:B------:R-:W-:Y:S01]  /*7080*/  FFMA R25, R49, R3, R25 ;  /* 0x0000000331197223 */ /* 0x000fe20000000019 */
[----:B------:R-:W-:Y:S01]  /*7090*/  FMUL R31, R47, R31 ;  /* 0x0000001f2f1f7220 */ /* 0x000fe20000400000 */
[C---:B------:R-:W-:Y:S01]  /*70a0*/  SHF.L.U32 R2, R78.reuse, 0x10, RZ ;  /* 0x000000104e027819 */ /* 0x040fe200000006ff */
[----:B------:R-:W-:Y:S01]  /*70b0*/  FFMA R26, R49, R4, R26 ;  /* 0x00000004311a7223 */ /* 0x000fe2000000001a */
[----:B------:R-:W-:Y:S01]  /*70c0*/  LOP3.LUT R3, R78, 0xffff0000, RZ, 0xc0, !PT ;  /* 0xffff00004e037812 */ /* 0x000fe200078ec0ff */
[----:B------:R-:W-:Y:S01]  /*70d0*/  FMUL R29, R47, R33 ;  /* 0x000000212f1d7220 */ /* 0x000fe20000400000 */
[----:B------:R-:W-:Y:S01]  /*70e0*/  SHF.L.U32 R4, R79, 0x10, RZ ;  /* 0x000000104f047819 */ /* 0x000fe200000006ff */
[----:B------:R-:W-:Y:S01]  /*70f0*/  FMUL R30, R47, R34 ;  /* 0x000000222f1e7220 */ /* 0x000fe20000400000 */
[----:B------:R-:W-:Y:S01]  /*7100*/  F2FP.BF16.F32.PACK_AB R17, R23, R18 ;  /* 0x000000121711723e */ /* 0x000fe200000010ff */
[----:B------:R-:W-:Y:S01]  /*7110*/  FFMA R31, R49, R0, R31 ;  /* 0x00000000311f7223 */ /* 0x000fe2000000001f */
[----:B------:R-:W-:Y:S01]  /*7120*/  FMUL R35, R47, R35 ;  /* 0x000000232f237220 */ /* 0x000fe20000400000 */
[----:B------:R-:W-:Y:S01]  /*7130*/  F2FP.BF16.F32.PACK_AB R18, R21, R20 ;  /* 0x000000141512723e */ /* 0x000fe200000010ff */
[----:B------:R-:W-:Y:S01]  /*7140*/  FFMA R28, R49, R2, R28 ;  /* 0x00000002311c7223 */ /* 0x000fe2000000001c */
[----:B------:R-:W-:Y:S01]  /*7150*/  F2FP.BF16.F32.PACK_AB R19, R27, R22 ;  /* 0x000000161b13723e */ /* 0x000fe200000010ff */
[C---:B------:R-:W-:Y:S01]  /*7160*/  FFMA R29, R49.reuse, R3, R29 ;  /* 0x00000003311d7223 */ /* 0x040fe2000000001d */
[C---:B------:R-:W-:Y:S01]  /*7170*/  FFMA R30, R49.reuse, R4, R30 ;  /* 0x00000004311e7223 */ /* 0x040fe2000000001e */
[----:B------:R-:W-:Y:S01]  /*7180*/  FFMA R35, R49, R5, R35 ;  /* 0x0000000531237223 */ /* 0x000fe20000000023 */
[----:B------:R-:W-:Y:S01]  /*7190*/  F2FP.BF16.F32.PACK_AB R24, R25, R24 ;  /* 0x000000181918723e */ /* 0x000fe200000010ff */
[----:B------:R1:W-:Y:S01]  /*71a0*/  STS.128 [R98+0x2020], R16 ;  /* 0x0020201062007388 */ /* 0x0003e20000000c00 */
[----:B------:R-:W-:Y:S02]  /*71b0*/  F2FP.BF16.F32.PACK_AB R25, R31, R26 ;  /* 0x0000001a1f19723e */ /* 0x000fe400000010ff */
[----:B------:R-:W-:Y:S02]  /*71c0*/  F2FP.BF16.F32.PACK_AB R26, R29, R28 ;  /* 0x0000001c1d1a723e */ /* 0x000fe400000010ff */
[----:B------:R-:W-:Y:S02]  /*71d0*/  F2FP.BF16.F32.PACK_AB R27, R35, R30 ;  /* 0x0000001e231b723e */ /* 0x000fe400000010ff */
[----:B------:R-:W-:Y:S02]  /*71e0*/  LEA R0, R65, UR48, 0x3 ;  /* 0x0000003041007c11 */ /* 0x000fe4000f8e18ff */
[----:B------:R-:W-:Y:S01]  /*71f0*/  @P6 SHF.L.U32 R2, R97, 0x1f, RZ ;  /* 0x0000001f61026819 */ /* 0x000fe200000006ff */
        /* <DEDUP_REMOVED lines=9> */
[----:B------:R-:W-:Y:S02]  /*7290*/  UIADD3 UR8, UP0, UPT, UR52, 0x680, URZ ;  /* 0x0000068034087890 */ /* 0x000fe4000ff1e0ff */
[----:B------:R-:W-:Y:S02]  /*72a0*/  UIADD3 UR5, UPT, UPT, UR41, 0x20, URZ ;  /* 0x0000002029057890 */ /* 0x000fe4000fffe0ff */
[----:B------:R-:W-:Y:S02]  /*72b0*/  UIADD3 UR4, UPT, UPT, UR48, 0x2200, URZ ;  /* 0x0000220030047890 */ /* 0x000fe4000fffe0ff */
[----:B------:R-:W-:Y:S01]  /*72c0*/  UIADD3.X UR9, UPT, UPT, URZ, UR53, URZ, UP0, !UPT ;  /* 0x00000035ff097290 */ /* 0x000fe200087fe4ff */
[----:B------:R-:W-:Y:S01]  /*72d0*/  UMOV UR6, UR42 ;  /* 0x0000002a00067c82 */ /* 0x000fe20008000000 */
[----:B------:R-:W-:Y:S07]  /*72e0*/  UMOV UR7, UR36 ;  /* 0x0000002400077c82 */ /* 0x000fee0008000000 */
[----:B------:R2:W-:Y:S01]  /*72f0*/  UTMASTG.3D [UR4], [UR8] ;  /* 0x00000004080073b5 */ /* 0x0005e20008010000 */
[----:B------:R0:W-:Y:S01]  /*7300*/  UTMACMDFLUSH ;  /* 0x00000000000079b7 */ /* 0x0001e20000000000 */
[----:B--2---:R-:W-:Y:S04]  /*7310*/  DEPBAR.LE SB0, 0x1 ;  /* 0x000080400000791a */ /* 0x004fe80000000000 */
.L_x_107:
[----:B------:R-:W-:Y:S05]  /*7320*/  BSYNC.RECONVERGENT B0 ;  /* 0x0000000000007941 */ /* 0x000fea0003800200 */
.L_x_106:
[----:B------:R-:W-:Y:S01]  /*7330*/  BAR.SYNC.DEFER_BLOCKING 0x1, 0x80 ;  /* 0x0042000000007b1d */ /* 0x000fe20000010000 */
[----:B------:R-:W-:Y:S04]  /*7340*/  UIADD3 UR40, UPT, UPT, UR51, 0x1, URZ ;  /* 0x0000000133287890 */ /* 0x000fe8000fffe0ff */
[----:B------:R-:W-:Y:S04]  /*7350*/  UISETP.NE.AND UP0, UPT, UR40, 0x4, UPT ;  /* 0x000000042800788c */ /* 0x000fe8000bf05270 */
[----:B------:R-:W-:Y:S01]  /*7360*/  USEL UR40, UR40, URZ, UP0 ;  /* 0x000000ff28287287 */ /* 0x000fe20008000000 */
[----:B------:R2:W-:Y:S01]  /*7370*/  @P6 SYNCS.ARRIVE.TRANS64.RED.A1T0 RZ, [R72+URZ], RZ ;  /* 0x000000ff48ff69a7 */ /* 0x0005e200081004ff */
[----:B------:R-:W-:Y:S01]  /*7380*/  BSSY B1, `(.L_x_108) ;  /* 0x0000017000017945 */ /* 0x000fe20003800000 */
[----:B------:R-:W4:Y:S02]  /*7390*/  @P6 SYNCS.PHASECHK.TRANS64.TRYWAIT P0, [R0+URZ+0x30], R2 ;  /* 0x00003002000065a7 */ /* 0x000f2400080011ff */
[----:B----4-:R-:W-:Y:S01]  /*73a0*/  @P6 SEL R66, RZ, 0x1, !P0 ;  /* 0x00000001ff426807 */ /* 0x010fe20004000000 */
[----:B--2---:R-:W-:Y:S06]  /*73b0*/  @!P6 BRA `(.L_x_109) ;  /* 0x00000000004ce947 */ /* 0x004fec0003800000 */
        /* <DEDUP_REMOVED lines=9> */
[----:B------:R-:W-:Y:S04]  /*7450*/  SHF.L.U32 R6, R97, 0x1f, RZ ;  /* 0x0000001f61067819 */ /* 0x000fe800000006ff */
[----:B------:R-:W2:Y:S02]  /*7460*/  SYNCS.PHASECHK.TRANS64.TRYWAIT P0, [R0+URZ+0x30], R6 ;  /* 0x00003006000075a7 */ /* 0x000ea400080011ff */
[----:B--2---:R-:W-:Y:S05]  /*7470*/  @!P0 BRA `(.L_x_112) ;  /* 0x00000024004c8947 */ /* 0x004fea0003800000 */
.L_x_111:
[----:B------:R-:W-:Y:S05]  /*7480*/  BSYNC B0 ;  /* 0x0000000000007941 */ /* 0x000fea0003800000 */
.L_x_110:
[----:B------:R-:W-:Y:S02]  /*7490*/  ISETP.NE.AND P0, PT, R67, RZ, PT ;  /* 0x000000ff4300720c */ /* 0x000fe40003f05270 */
[----:B------:R-:W-:Y:S11]  /*74a0*/  IADD3 R65, PT, PT, R65, 0x1, RZ ;  /* 0x0000000141417810 */ /* 0x000ff60007ffe0ff */
[----:B------:R4:W1:Y:S04]  /*74b0*/  @P0 LDS.128 R56, [R5] ;  /* 0x0000000005380984 */ /* 0x0008680000000c00 */
[----:B------:R4:W1:Y:S04]  /*74c0*/  @P0 LDS.128 R60, [R4+0x10] ;  /* 0x00001000043c0984 */ /* 0x0008680000000c00 */
[----:B------:R4:W1:Y:S04]  /*74d0*/  @P0 LDS.128 R68, [R3+0x20] ;  /* 0x0000200003440984 */ /* 0x0008680000000c00 */
[----:B------:R4:W1:Y:S02]  /*74e0*/  @P0 LDS.128 R76, [R2+0x30] ;  /* 0x00003000024c0984 */ /* 0x0008640000000c00 */
.L_x_109:
[----:B------:R-:W-:Y:S05]  /*74f0*/  BSYNC B1 ;  /* 0x0000000000017941 */ /* 0x000fea0003800000 */
.L_x_108:
        /* <DEDUP_REMOVED lines=21> */
.L_x_113:
        /* <DEDUP_REMOVED lines=146> */
.L_x_115:
[----:B------:R-:W-:Y:S05]  /*7f70*/  BSYNC.RECONVERGENT B0 ;  /* 0x0000000000007941 */ /* 0x000fea0003800200 */
.L_x_114:
        /* <DEDUP_REMOVED lines=21> */
.L_x_119:
[----:B------:R-:W-:Y:S05]  /*80d0*/  BSYNC B0 ;  /* 0x0000000000007941 */ /* 0x000fea0003800000 */
.L_x_118:
[----:B------:R-:W-:Y:S11]  /*80e0*/  ISETP.NE.AND P0, PT, R67, RZ, PT ;  /* 0x000000ff4300720c */ /* 0x000ff60003f05270 */
[----:B------:R-:W-:Y:S02]  /*80f0*/  @!UPT UIADD3 URZ, UPT, UPT, URZ, URZ, URZ ;  /* 0x000000fffffff290 */ /* 0x000fe4000fffe0ff */
[----:B------:R4:W1:Y:S04]  /*8100*/  @P0 LDS.128 R56, [R4] ;  /* 0x0000000004380984 */ /* 0x0008680000000c00 */
[----:B------:R4:W1:Y:S04]  /*8110*/  @P0 LDS.128 R60, [R3+0x10] ;  /* 0x00001000033c0984 */ /* 0x0008680000000c00 */
[----:B------:R4:W1:Y:S04]  /*8120*/  @P0 LDS.128 R68, [R2+0x20] ;  /* 0x0000200002440984 */ /* 0x0008680000000c00 */
[----:B------:R4:W1:Y:S02]  /*8130*/  @P0 LDS.128 R76, [R65+0x30] ;  /* 0x00003000414c0984 */ /* 0x0008640000000c00 */
.L_x_117:
[----:B------:R-:W-:Y:S05]  /*8140*/  BSYNC B1 ;  /* 0x0000000000017941 */ /* 0x000fea0003800000 */
.L_x_116:
        /* <DEDUP_REMOVED lines=21> */
.L_x_121:
[----:B------:R-:W-:Y:S01]  /*82a0*/  ISETP.NE.AND P0, PT, R102, RZ, PT ;  /* 0x000000ff6600720c */ /* 0x000fe20003f05270 */
[----:B------:R-:W-:Y:S05]  /*82b0*/  WARPSYNC.ALL ;  /* 0x0000000000007948 */ /* 0x000fea0003800000 */
[----:B------:R-:W-:Y:S01]  /*82c0*/  R2UR UR4, R48 ;  /* 0x00000000300472ca */ /* 0x000fe200000e0000 */
[----:B------:R-:W-:Y:S01]  /*82d0*/  BSSY.RECONVERGENT B0, `(.L_x_122) ;  /* 0x000008c000007945 */ /* 0x000fe20003800200 */
[----:B------:R-:W-:Y:S02]  /*82e0*/  R2UR UR5, R64 ;  /* 0x00000000400572ca */ /* 0x000fe400000e0000 */
[C---:B-1----:R-:W-:Y:S02]  /*82f0*/  SHF.L.U32 R0, R56.reuse, 0x10, RZ ;  /* 0x0000001038007819 */ /* 0x042fe400000006ff */
[----:B----4-:R-:W-:Y:S02]  /*8300*/  LOP3.LUT R2, R56, 0xffff0000, RZ, 0xc0, !PT ;  /* 0xffff000038027812 */ /* 0x010fe400078ec0ff */
[C---:B------:R-:W-:Y:S02]  /*8310*/  SHF.L.U32 R3, R57.reuse, 0x10, RZ ;  /* 0x0000001039037819 */ /* 0x040fe400000006ff */
[----:B------:R-:W-:Y:S02]  /*8320*/  LOP3.LUT R48, R57, 0xffff0000, RZ, 0xc0, !PT ;  /* 0xffff000039307812 */ /* 0x000fe400078ec0ff */
[C---:B------:R-:W-:Y:S01]  /*8330*/  SHF.L.U32 R50, R58.reuse, 0x10, RZ ;  /* 0x000000103a327819 */ /* 0x040fe200000006ff */
[----:B------:R-:W1:Y:S01]  /*8340*/  LDTM.x32 R4, tmem[UR4+0x60] ;  /* 0x00006004000479ee */ /* 0x000e6200082c0000 */
[----:B------:R-:W-:Y:S01]  /*8350*/  LOP3.LUT R51, R58, 0xffff0000, RZ, 0xc0, !PT ;  /* 0xffff00003a337812 */ /* 0x000fe200078ec0ff */
[----:B------:R-:W-:Y:S01]  /*8360*/  NOP ;  /* 0x0000000000007918 */ /* 0x000fe20000000000 */
[C---:B------:R-:W-:Y:S01]  /*8370*/  SHF.L.U32 R52, R59.reuse, 0x10, RZ ;  /* 0x000000103b347819 */ /* 0x040fe200000006ff */
[----:B------:R-:W-:Y:S01]  /*8380*/  UIADD3 UR5, UPT, UPT, UR5, 0xc0, URZ ;  /* 0x000000c005057890 */ /* 0x000fe2000fffe0ff */
[----:B------:R-:W-:Y:S02]  /*8390*/  LOP3.LUT R53, R59, 0xffff0000, RZ, 0xc0, !PT ;  /* 0xffff00003b357812 */ /* 0x000fe400078ec0ff */
[C---:B------:R-:W-:Y:S01]  /*83a0*/  SHF.L.U32 R54, R60.reuse, 0x10, RZ ;  /* 0x000000103c367819 */ /* 0x040fe200000006ff */
[----:B------:R-:W-:Y:S01]  /*83b0*/  UPRMT UR5, UR37, 0x654, UR5 ;  /* 0x0000065425057896 */ /* 0x000fe20008000005 */
[----:B------:R-:W-:Y:S02]  /*83c0*/  LOP3.LUT R55, R60, 0xffff0000, RZ, 0xc0, !PT ;  /* 0xffff00003c377812 */ /* 0x000fe400078ec0ff */
[C---:B------:R-:W-:Y:S02]  /*83d0*/  SHF.L.U32 R56, R61.reuse, 0x10, RZ ;  /* 0x000000103d387819 */ /* 0x040fe400000006ff */
[----:B------:R-:W-:Y:S02]  /*83e0*/  LOP3.LUT R57, R61, 0xffff0000, RZ, 0xc0, !PT ;  /* 0xffff00003d397812 */ /* 0x000fe400078ec0ff */
[C---:B------:R-:W-:Y:S02]  /*83f0*/  SHF.L.U32 R58, R62.reuse, 0x10, RZ ;  /* 0x000000103e3a7819 */ /* 0x040fe400000006ff */
[----:B------:R-:W-:Y:S01]  /*8400*/  LOP3.LUT R59, R62, 0xffff0000, RZ, 0xc0, !PT ;  /* 0xffff00003e3b7812 */ /* 0x000fe200078ec0ff */
[----:B-1----:R-:W-:Y:S01]  /*8410*/  SYNCS.ARRIVE.TRANS64.RED.A1T0 RZ, [UR5], RZ ;  /* 0x000000ffffff79a7 */ /* 0x002fe20008100405 */
[C---:B------:R-:W-:Y:S02]  /*8420*/  SHF.L.U32 R60, R63.reuse, 0x10, RZ ;  /* 0x000000103f3c7819 */ /* 0x040fe400000006ff */
[----:B------:R-:W-:Y:S02]  /*8430*/  LOP3.LUT R61, R63, 0xffff0000, RZ, 0xc0, !PT ;  /* 0xffff00003f3d7812 */ /* 0x000fe400078ec0ff */
[C---:B------:R-:W-:Y:S01]  /*8440*/  SHF.L.U32 R62, R68.reuse, 0x10, RZ ;  /* 0x00000010443e7819 */ /* 0x040fe200000006ff */
[C---:B------:R-:W-:Y:S01]  /*8450*/  FMUL R4, R47.reuse, R4 ;  /* 0x000000042f047220 */ /* 0x040fe20000400000 */
[C---:B------:R-:W-:Y:S01]  /*8460*/  FMUL R5, R47.reuse, R5 ;  /* 0x000000052f057220 */ /* 0x040fe20000400000 */
[----:B------:R-:W-:Y:S01]  /*8470*/  FMUL R6, R47, R6 ;  /* 0x000000062f067220 */ /* 0x000fe20000400000 */
[----:B------:R-:W-:Y:S01]  /*8480*/  LOP3.LUT R63, R68, 0xffff0000, RZ, 0xc0, !PT ;  /* 0xffff0000443f7812 */ /* 0x000fe200078ec0ff */
[C---:B------:R-:W-:Y:S01]  /*8490*/  FFMA R4, R49.reuse, R0, R4 ;  /* 0x0000000031047223 */ /* 0x040fe20000000004 */
[----:B------:R-:W-:Y:S01]  /*84a0*/  FFMA R5, R49, R2, R5 ;  /* 0x0000000231057223 */ /* 0x000fe20000000005 */
[----:B------:R-:W-:Y:S01]  /*84b0*/  SHF.L.U32 R64, R69, 0x10, RZ ;  /* 0x0000001045407819 */ /* 0x000fe200000006ff */
[----:B------:R-:W-:Y:S01]  /*84c0*/  FFMA R6, R49, R3, R6 ;  /* 0x0000000331067223 */ /* 0x000fe20000000006 */
[----:B------:R-:W-:Y:S01]  /*84d0*/  FMUL R7, R47, R7 ;  /* 0x000000072f077220 */ /* 0x000fe20000400000 */
[----:B------:R-:W-:Y:S01]  /*84e0*/  LOP3.LUT R65, R69, 0xffff0000, RZ, 0xc0, !PT ;  /* 0xffff000045417812 */ /* 0x000fe200078ec0ff */
[----:B------:R-:W-:Y:S01]  /*84f0*/  FMUL R8, R47, R8 ;  /* 0x000000082f087220 */ /* 0x000fe20000400000 */
[----:B------:R-:W-:Y:S01]  /*8500*/  F2FP.BF16.F32.PACK_AB R4, R5, R4 ;  /* 0x000000040504723e */ /* 0x000fe200000010ff */
[----:B------:R-:W-:Y:S01]  /*8510*/  FFMA R7, R49, R48, R7 ;  /* 0x0000003031077223 */ /* 0x000fe20000000007 */
[----:B------:R-:W-:Y:S01]  /*8520*/  FMUL R9, R47, R9 ;  /* 0x000000092f097220 */ /* 0x000fe20000400000 */
[----:B------:R-:W-:Y:S01]  /*8530*/  FFMA R8, R49, R50, R8 ;  /* 0x0000003231087223 */ /* 0x000fe20000000008 */
[C---:B------:R-:W-:Y:S01]  /*8540*/  SHF.L.U32 R66, R70.reuse, 0x10, RZ ;  /* 0x0000001046427819 */ /* 0x040fe200000006ff */
[----:B------:R-:W-:Y:S01]  /*8550*/  FMUL R0, R47, R10 ;  /* 0x0000000a2f007220 */ /* 0x000fe20000400000 */
[----:B------:R-:W-:Y:S01]  /*8560*/  F2FP.BF16.F32.PACK_AB R5, R7, R6 ;  /* 0x000000060705723e */ /* 0x000fe200000010ff */
[----:B------:R-:W-:Y:S01]  /*8570*/  FFMA R9, R49, R51, R9 ;  /* 0x0000003331097223 */ /* 0x000fe20000000009 */
[----:B------:R-:W-:Y:S01]  /*8580*/  FMUL R2, R47, R11 ;  /* 0x0000000b2f027220 */ /* 0x000fe20000400000 */
[----:B------:R-:W-:Y:S01]  /*8590*/  FFMA R0, R49, R52, R0 ;  /* 0x0000003431007223 */ /* 0x000fe20000000000 */
[----:B------:R-:W-:Y:S01]  /*85a0*/  LOP3.LUT R67, R70, 0xffff0000, RZ, 0xc0, !PT ;  /* 0xffff000046437812 */ /* 0x000fe200078ec0ff */
[----:B------:R-:W-:Y:S01]  /*85b0*/  FMUL R3, R47, R12 ;  /* 0x0000000c2f037220 */ /* 0x000fe20000400000 */
[----:B------:R-:W-:Y:S01]  /*85c0*/  F2FP.BF16.F32.PACK_AB R6, R9, R8 ;  /* 0x000000080906723e */ /* 0x000fe200000010ff */
[----:B------:R-:W-:Y:S01]  /*85d0*/  FFMA R2, R49, R53, R2 ;  /* 0x0000003531027223 */ /* 0x000fe20000000002 */
[----:B------:R-:W-:Y:S01]  /*85e0*/  FMUL R10, R47, R13 ;  /* 0x0000000d2f0a7220 */ /* 0x000fe20000400000 */
[----:B------:R-:W-:Y:S01]  /*85f0*/  FFMA R3, R49, R54, R3 ;  /* 0x0000003631037223 */ /* 0x000fe20000000003 */
[----:B------:R-:W-:Y:S01]  /*8600*/  SHF.L.U32 R68, R71, 0x10, RZ ;  /* 0x0000001047447819 */ /* 0x000fe200000006ff */
[----:B------:R-:W-:Y:S01]  /*8610*/  FMUL R11, R47, R14 ;  /* 0x0000000e2f0b7220 */ /* 0x000fe20000400000 */
[----:B------:R-:W-:Y:S01]  /*8620*/  F2FP.BF16.F32.PACK_AB R7, R2, R0 ;  /* 0x000000000207723e */ /* 0x000fe200000010ff */
[----:B------:R-:W-:Y:S01]  /*8630*/  FFMA R10, R49, R55, R10 ;  /* 0x00000037310a7223 */ /* 0x000fe2000000000a */
[C---:B------:R-:W-:Y:S01]  /*8640*/  FMUL R15, R47.reuse, R15 ;  /* 0x0000000f2f0f7220 */ /* 0x040fe20000400000 */
[C---:B------:R-:W-:Y:S01]  /*8650*/  FMUL R12, R47.reuse, R16 ;  /* 0x000000102f0c7220 */ /* 0x040fe20000400000 */
[----:B------:R-:W-:Y:S01]  /*8660*/  FMUL R13, R47, R17 ;  /* 0x000000112f0d7220 */ /* 0x000fe20000400000 */
[----:B------:R1:W-:Y:S01]  /*8670*/  STS.128 [R100+0x6000], R4 ;  /* 0x0060000464007388 */ /* 0x0003e20000000c00 */
[----:B------:R-:W-:Y:S01]  /*8680*/  LOP3.LUT R69, R71, 0xffff0000, RZ, 0xc0, !PT ;  /* 0xffff000047457812 */ /* 0x000fe200078ec0ff */
[C---:B------:R-:W-:Y:S01]  /*8690*/  FFMA R11, R49.reuse, R56, R11 ;  /* 0x00000038310b7223 */ /* 0x040fe2000000000b */
[----:B------:R-:W-:Y:S01]  /*86a0*/  SHF.L.U32 R70, R76, 0x10, RZ ;  /* 0x000000104c467819 */ /* 0x000fe200000006ff */
[C---:B------:R-:W-:Y:S01]  /*86b0*/  FFMA R15, R49.reuse, R57, R15 ;  /* 0x00000039310f7223 */ /* 0x040fe2000000000f */
[----:B------:R-:W-:Y:S01]  /*86c0*/  F2FP.BF16.F32.PACK_AB R8, R10, R3 ;  /* 0x000000030a08723e */ /* 0x000fe200000010ff */
[C---:B------:R-:W-:Y:S01]  /*86d0*/  FFMA R12, R49.reuse, R58, R12 ;  /* 0x0000003a310c7223 */ /* 0x040fe2000000000c */
[----:B------:R-:W-:Y:S01]  /*86e0*/  FFMA R13, R49, R59, R13 ;  /* 0x0000003b310d7223 */ /* 0x000fe2000000000d */
[C---:B------:R-:W-:Y:S01]  /*86f0*/  FMUL R14, R47.reuse, R18 ;  /* 0x000000122f0e7220 */ /* 0x040fe20000400000 */
[C---:B------:R-:W-:Y:S01]  /*8700*/  FMUL R19, R47.reuse, R19 ;  /* 0x000000132f137220 */ /* 0x040fe20000400000 */
[C---:B------:R-:W-:Y:S01]  /*8710*/  FMUL R16, R47.reuse, R20 ;  /* 0x000000142f107220 */ /* 0x040fe20000400000 */
[----:B------:R-:W-:Y:S01]  /*8720*/  FMUL R17, R47, R21 ;  /* 0x000000152f117220 */ /* 0x000fe20000400000 */
[----:B------:R-:W-:Y:S01]  /*8730*/  FFMA R14, R49, R60, R14 ;  /* 0x0000003c310e7223 */ /* 0x000fe2000000000e */
        /* <DEDUP_REMOVED lines=9> */
[----:B------:R-:W-:Y:S01]  /*87d0*/  F2FP.BF16.F32.PACK_AB R9, R15, R11 ;  /* 0x0000000b0f09723e */ /* 0x000fe200000010ff */
[----:B------:R-:W-:Y:S01]  /*87e0*/  FFMA R23, R49, R65, R23 ;  /* 0x0000004131177223 */ /* 0x000fe20000000017 */
[----:B------:R-:W-:Y:S01]  /*87f0*/  FMUL R27, R47, R27 ;  /* 0x0000001b2f1b7220 */ /* 0x000fe20000400000 */
[----:B------:R-:W-:Y:S01]  /*8800*/  F2FP.BF16.F32.PACK_AB R10, R13, R12 ;  /* 0x0000000c0d0a723e */ /* 0x000fe200000010ff */
[----:B------:R-:W-:Y:S01]  /*8810*/  FFMA R20, R49, R66, R20 ;  /* 0x0000004231147223 */ /* 0x000fe20000000014 */
[----:B------:R-:W-:Y:S01]  /*8820*/  F2FP.BF16.F32.PACK_AB R11, R19, R14 ;  /* 0x0000000e130b723e */ /* 0x000fe200000010ff */
[----:B------:R-:W-:Y:S01]  /*8830*/  FMUL R24, R47, R28 ;  /* 0x0000001c2f187220 */ /* 0x000fe20000400000 */
[----:B------:R-:W-:Y:S01]  /*8840*/  LOP3.LUT R71, R76, 0xffff0000, RZ, 0xc0, !PT ;  /* 0xffff00004c477812 */ /* 0x000fe200078ec0ff */
[----:B------:R-:W-:Y:S01]  /*8850*/  FFMA R21, R49, R67, R21 ;  /* 0x0000004331157223 */ /* 0x000fe20000000015 */
[----:B------:R-:W-:Y:S01]  /*8860*/  SHF.L.U32 R72, R77, 0x10, RZ ;  /* 0x000000104d487819 */ /* 0x000fe200000006ff */
[----:B------:R1:W-:Y:S01]  /*8870*/  STS.128 [R99+0x6010], R8 ;  /* 0x0060100863007388 */ /* 0x0003e20000000c00 */
[----:B------:R-:W-:Y:S01]  /*8880*/  FMUL R25, R47, R29 ;  /* 0x0000001d2f197220 */ /* 0x000fe20000400000 */
[----:B------:R-:W-:Y:S01]  /*8890*/  FFMA R22, R49, R68, R22 ;  /* 0x0000004431167223 */ /* 0x000fe20000000016 */
[----:B------:R-:W-:Y:S01]  /*88a0*/  LOP3.LUT R73, R77, 0xffff0000, RZ, 0xc0, !PT ;  /* 0xffff00004d497812 */ /* 0x000fe200078ec0ff */
[----:B------:R-:W-:Y:S01]  /*88b0*/  FMUL R26, R47, R30 ;  /* 0x0000001e2f1a7220 */ /* 0x000fe20000400000 */
[----:B------:R-:W-:Y:S01]  /*88c0*/  FFMA R27, R49, R69, R27 ;  /* 0x00000045311b7223 */ /* 0x000fe2000000001b */
[C---:B------:R-:W-:Y:S01]  /*88d0*/  SHF.L.U32 R74, R78.reuse, 0x10, RZ ;  /* 0x000000104e4a7819 */ /* 0x040fe200000006ff */
[----:B------:R-:W-:Y:S01]  /*88e0*/  FMUL R31, R47, R31 ;  /* 0x0000001f2f1f7220 */ /* 0x000fe20000400000 */
[----:B------:R-:W-:Y:S01]  /*88f0*/  FFMA R24, R49, R70, R24 ;  /* 0x0000004631187223 */ /* 0x000fe20000000018 */
[----:B------:R-:W-:Y:S01]  /*8900*/  LOP3.LUT R75, R78, 0xffff0000, RZ, 0xc0, !PT ;  /* 0xffff00004e4b7812 */ /* 0x000fe200078ec0ff */
[----:B------:R-:W-:Y:S01]  /*8910*/  FMUL R28, R47, R32 ;  /* 0x000000202f1c7220 */ /* 0x000fe20000400000 */
[----:B------:R-:W-:Y:S01]  /*8920*/  FFMA R25, R49, R71, R25 ;  /* 0x0000004731197223 */ /* 0x000fe20000000019 */
[----:B------:R-:W-:Y:S01]  /*8930*/  SHF.L.U32 R76, R79, 0x10, RZ ;  /* 0x000000104f4c7819 */ /* 0x000fe200000006ff */
[----:B------:R-:W-:Y:S01]  /*8940*/  FMUL R29, R47, R33 ;  /* 0x000000212f1d7220 */ /* 0x000fe20000400000 */
[----:B------:R-:W-:Y:S01]  /*8950*/  F2FP.BF16.F32.PACK_AB R16, R17, R16 ;  /* 0x000000101110723e */ /* 0x000fe200000010ff */
[----:B------:R-:W-:Y:S01]  /*8960*/  FFMA R26, R49, R72, R26 ;  /* 0x00000048311a7223 */ /* 0x000fe2000000001a */
[----:B------:R-:W-:Y:S01]  /*8970*/  LOP3.LUT R77, R79, 0xffff0000, RZ, 0xc0, !PT ;  /* 0xffff00004f4d7812 */ /* 0x000fe200078ec0ff */
        /* <DEDUP_REMOVED lines=33> */
.L_x_123:
[----:B------:R-:W-:Y:S05]  /*8b90*/  BSYNC.RECONVERGENT B0 ;  /* 0x0000000000007941 */ /* 0x000fea0003800200 */
.L_x_122:
[----:B------:R-:W-:Y:S01]  /*8ba0*/  BAR.SYNC.DEFER_BLOCKING 0x1, 0x80 ;  /* 0x0042000000007b1d */ /* 0x000fe20000010000 */
[----:B------:R-:W-:Y:S01]  /*8bb0*/  UISETP.NE.AND UP0, UPT, UR49, -0x4, UPT ;  /* 0xfffffffc3100788c */ /* 0x000fe2000bf05270 */
[----:B------:R-:W-:Y:S08]  /*8bc0*/  IADD3 R45, PT, PT, R45, 0x1, RZ ;  /* 0x000000012d2d7810 */ /* 0x000ff00007ffe0ff */
[----:B------:R-:W-:Y:S05]  /*8bd0*/  BRA.U !UP0, `(.L_x_124) ;  /* 0x0000000108287547 */ /* 0x000fea000b800000 */
[----:B------:R-:W-:Y:S01]  /*8be0*/  ISETP.NE.AND P0, PT, R107, RZ, PT ;  /* 0x000000ff6b00720c */ /* 0x000fe20003f05270 */
[----:B------:R-:W-:Y:S01]  /*8bf0*/  IMAD.U32 R2, RZ, RZ, UR51 ;  /* 0x00000033ff027e24 */ /* 0x000fe2000f8e00ff */
[----:B------:R-:W-:Y:S01]  /*8c00*/  UIADD3 UR51, UPT, UPT, UR51, 0x1, URZ ;  /* 0x0000000133337890 */ /* 0x000fe2000fffe0ff */
[----:B------:R-:W-:Y:S03]  /*8c10*/  IMAD.U32 R0, RZ, RZ, UR37 ;  /* 0x00000025ff007e24 */ /* 0x000fe6000f8e00ff */
[----:B------:R-:W-:Y:S04]  /*8c20*/  UISETP.NE.AND UP0, UPT, UR51, 0x4, UPT ;  /* 0x000000043300788c */ /* 0x000fe8000bf05270 */
[----:B------:R-:W-:Y:S03]  /*8c30*/  USEL UR51, UR51, URZ, UP0 ;  /* 0x000000ff33337287 */ /* 0x000fe60008000000 */
[----:B------:R-:W-:Y:S05]  /*8c40*/  @P0 LEA R2, R2, UR48, 0x3 ;  /* 0x0000003002020c11 */ /* 0x000fea000f8e18ff */
[----:B------:R-:W-:Y:S05]  /*8c50*/  @P0 VIADD R2, R2, 0x50 ;  /* 0x0000005002020836 */ /* 0x000fea0000000000 */
[----:B------:R-:W-:Y:S04]  /*8c60*/  @P0 PRMT R0, R0, 0x654, R2 ;  /* 0x0000065400000816 */ /* 0x000fe80000000002 */
[----:B------:R2:W-:Y:S03]  /*8c70*/  @P0 SYNCS.ARRIVE.TRANS64.RED.A1T0 RZ, [R0+URZ], RZ ;  /* 0x000000ff00ff09a7 */ /* 0x0005e600081004ff */
.L_x_124:
[----:B------:R-:W-:Y:S01]  /*8c80*/  ISETP.NE.AND P2, PT, R103, RZ, PT ;  /* 0x000000ff6700720c */ /* 0x000fe20003f45270 */
[----:B------:R-:W-:Y:S01]  /*8c90*/  UIADD3 UR49, UPT, UPT, UR49, 0x4, URZ ;  /* 0x0000000431317890 */ /* 0x000fe2000fffe0ff */
[----:B------:R-:W-:Y:S01]  /*8ca0*/  ISETP.NE.AND P0, PT, R105, 0x2, PT ;  /* 0x000000026900780c */ /* 0x000fe20003f05270 */
[----:B------:R-:W-:Y:S01]  /*8cb0*/  IMAD.IADD R14, R43, 0x1, R86 ;  /* 0x000000012b0e7824 */ /* 0x000fe200078e0256 */
[----:B------:R-:W-:Y:S01]  /*8cc0*/  ISETP.NE.AND P1, PT, R45, 0x4, PT ;  /* 0x000000042d00780c */ /* 0x000fe20003f25270 */
[----:B------:R-:W-:Y:S01]  /*8cd0*/  IMAD.IADD R15, R44, 0x1, R87 ;  /* 0x000000012c0f7824 */ /* 0x000fe200078e0257 */
[----:B------:R-:W-:Y:S02]  /*8ce0*/  SEL R2, RZ, 0x1, P0 ;  /* 0x00000001ff027807 */ /* 0x000fe40000000000 */
[----:B--2---:R-:W-:Y:S02]  /*8cf0*/  SEL R0, RZ, 0x1, P1 ;  /* 0x00000001ff007807 */ /* 0x004fe40000800000 */
[----:B------:R-:W-:Y:S02]  /*8d00*/  LOP3.LUT R95, R95, R2, RZ, 0x3c, !PT ;  /* 0x000000025f5f7212 */ /* 0x000fe400078e3cff */
[----:B------:R-:W-:Y:S02]  /*8d10*/  LOP3.LUT R96, R96, R0, RZ, 0x3c, !PT ;  /* 0x0000000060607212 */ /* 0x000fe400078e3cff */
[----:B------:R-:W-:Y:S02]  /*8d20*/  @P2 R2UR UR36, R94 ;  /* 0x000000005e2422ca */ /* 0x000fe400000e0000 */
[----:B------:R-:W-:Y:S02]  /*8d30*/  SEL R105, R105, RZ, P0 ;  /* 0x000000ff69697207 */ /* 0x000fe40000000000 */
[----:B------:R-:W-:Y:S01]  /*8d40*/  SEL R45, R45, RZ, P1 ;  /* 0x000000ff2d2d7207 */ /* 0x000fe20000800000 */
[----:B------:R-:W-:Y:S10]  /*8d50*/  @P2 BRA `(.L_x_125) ;  /* 0xffffffc000502947 */ /* 0x000ff4000383ffff */
[----:B------:R-:W-:-:S09]  /*8d60*/  UISETP.NE.AND UP0, UPT, UR50, URZ, UPT ;  /* 0x000000ff3200728c */ /* 0x000fd2000bf05270 */
[----:B------:R-:W-:Y:S05]  /*8d70*/  BRA.U !UP0, `(.L_x_126) ;  /* 0x0000000108487547 */ /* 0x000fea000b800000 */
[----:B------:R-:W2:Y:S02]  /*8d80*/  LDCU.64 UR4, c[0x0][0x890] ;  /* 0x00011200ff0477ac */ /* 0x000ea40008000a00 */
[----:B--2---:R-:W-:-:S04]  /*8d90*/  UISETP.NE.U32.AND UP0, UPT, UR4, URZ, UPT ;  /* 0x000000ff0400728c */ /* 0x004fc8000bf05070 */
[----:B------:R-:W-:-:S09]  /*8da0*/  UISETP.NE.AND.EX UP0, UPT, UR5, URZ, UPT, UP0 ;  /* 0x000000ff0500728c */ /* 0x000fd2000bf05300 */
[----:B------:R-:W-:Y:S05]  /*8db0*/  BRA.U UP0, `(.L_x_127) ;  /* 0x00000001000c7547 */ /* 0x000fea000b800000 */
[----:B------:R-:W-:-:S13]  /*8dc0*/  FSETP.NEU.AND P0, PT, R49, RZ, PT ;  /* 0x000000ff3100720b */ /* 0x000fda0003f0d000 */
[----:B------:R-:W-:Y:S05]  /*8dd0*/  @!P0 EXIT ;  /* 0x000000000000894d */ /* 0x000fea0003800000 */
[----:B------:R-:W-:Y:S05]  /*8de0*/  BRA `(.L_x_126) ;  /* 0x00000000002c7947 */ /* 0x000fea0003800000 */
.L_x_127:
[----:B------:R-:W-:Y:S01]  /*8df0*/  ISETP.NE.AND P0, PT, R104, RZ, PT ;  /* 0x000000ff6800720c */ /* 0x000fe20003f05270 */
[----:B------:R-:W-:-:S12]  /*8e00*/  BSSY.RECONVERGENT B0, `(.L_x_126) ;  /* 0x0000009000007945 */ /* 0x000fd80003800200 */
[----:B------:R-:W-:Y:S05]  /*8e10*/  @P0 BRA `(.L_x_128) ;  /* 0x0000000000140947 */ /* 0x000fea0003800000 */
[----:B------:R-:W2:Y:S02]  /*8e20*/  LDCU.64 UR4, c[0x0][0x888] ;  /* 0x00011100ff0477ac */ /* 0x000ea40008000a00 */
[----:B--2---:R-:W-:-:S04]  /*8e30*/  ISETP.NE.U32.AND P0, PT, RZ, UR4, PT ;  /* 0x00000004ff007c0c */ /* 0x004fc8000bf05070 */
[----:B------:R-:W-:-:S13]  /*8e40*/  ISETP.NE.AND.EX P0, PT, RZ, UR5, PT, P0 ;  /* 0x00000005ff007c0c */ /* 0x000fda000bf05300 */
[----:B------:R-:W-:Y:S05]  /*8e50*/  @!P0 EXIT ;  /* 0x000000000000894d */ /* 0x000fea0003800000 */
[----:B------:R-:W-:Y:S05]  /*8e60*/  BRA `(.L_x_129) ;  /* 0x0000000000087947 */ /* 0x000fea0003800000 */
.L_x_128:
[----:B------:R-:W-:-:S13]  /*8e70*/  FSETP.NEU.AND P0, PT, R49, RZ, PT ;  /* 0x000000ff3100720b */ /* 0x000fda0003f0d000 */
[----:B------:R-:W-:Y:S05]  /*8e80*/  @!P0 EXIT ;  /* 0x000000000000894d */ /* 0x000fea0003800000 */
.L_x_129:
[----:B------:R-:W-:Y:S05]  /*8e90*/  BSYNC.RECONVERGENT B0 ;  /* 0x0000000000007941 */ /* 0x000fea0003800200 */
.L_x_126:
[----:B------:R-:W-:Y:S01]  /*8ea0*/  ULEA UR4, UR51, UR48, 0x3 ;  /* 0x0000003033047291 */ /* 0x000fe2000f8e18ff */
[----:B------:R-:W-:-:S04]  /*8eb0*/  DEPBAR.LE SB0, 0x0 ;  /* 0x000080000000791a */ /* 0x000fc80000000000 */
[----:B------:R-:W-:-:S04]  /*8ec0*/  UIADD3 UR4, UPT, UPT, UR4, 0x50, URZ ;  /* 0x0000005004047890 */ /* 0x000fc8000fffe0ff */
[----:B------:R-:W-:-:S09]  /*8ed0*/  UPRMT UR4, UR37, 0x654, UR4 ;  /* 0x0000065425047896 */ /* 0x000fd20008000004 */
[----:B------:R-:W-:Y:S01]  /*8ee0*/  SYNCS.ARRIVE.TRANS64.RED.A1T0 RZ, [UR4], RZ ;  /* 0x000000ffffff79a7 */ /* 0x000fe20008100404 */
[----:B------:R-:W-:Y:S05]  /*8ef0*/  EXIT ;  /* 0x000000000000794d */ /* 0x000fea0003800000 */
.L_x_19:
[----:B--2---:R2:W1:Y:S02]  /*8f00*/  SYNCS.PHASECHK.TRANS64.TRYWAIT P0, [R2+URZ+0xf0], R3 ;  /* 0x0000f003020075a7 */ /* 0x00446400080011ff */
[----:B-1----:R-:W-:Y:S05]  /*8f10*/  @!P0 NANOSLEEP.SYNCS 0x989680 ;  /* 0x009896800000895d */ /* 0x002fea0003900000 */
[----:B------:R-:W1:Y:S02]  /*8f20*/  @!P0 SYNCS.PHASECHK.TRANS64 P0, [R2+URZ+0xf0], R3 ;  /* 0x0000f003020085a7 */ /* 0x000e6400080010ff */
[----:B-1----:R-:W-:Y:S05]  /*8f30*/  @!P0 BRA `(.L_x_19) ;  /* 0xfffffffc00f08947 */ /* 0x002fea000383ffff */
[----:B------:R-:W-:Y:S05]  /*8f40*/  BRA `(.L_x_130) ;  /* 0xffffff84009c7947 */ /* 0x000fea000383ffff */
.L_x_22:
[----:B-1----:R-:W-:-:S07]  /*8f50*/  MOV R2, UR33 ;  /* 0x0000002100027c02 */ /* 0x002fce0008000f00 */
.L_x_131:
[----:B-1----:R1:W2:Y:S02]  /*8f60*/  SYNCS.PHASECHK.TRANS64.TRYWAIT P0, [R2+URZ+0x18], R4 ;  /* 0x00001804020075a7 */ /* 0x0022a400080011ff */
[----:B--2---:R-:W-:Y:S05]  /*8f70*/  @!P0 NANOSLEEP.SYNCS 0x989680 ;  /* 0x009896800000895d */ /* 0x004fea0003900000 */
[----:B------:R-:W2:Y:S02]  /*8f80*/  @!P0 SYNCS.PHASECHK.TRANS64 P0, [R2+URZ+0x18], R4 ;  /* 0x00001804020085a7 */ /* 0x000ea400080010ff */
[----:B--2---:R-:W-:Y:S05]  /*8f90*/  @!P0 BRA `(.L_x_131) ;  /* 0xfffffffc00f08947 */ /* 0x004fea000383ffff */
[----:B------:R-:W-:Y:S05]  /*8fa0*/  BRA `(.L_x_21) ;  /* 0xffffff8400ec7947 */ /* 0x000fea000383ffff */
.L_x_28:
[----:B-1----:R-:W-:-:S07]  /*8fb0*/  MOV R2, UR33 ;  /* 0x0000002100027c02 */ /* 0x002fce0008000f00 */
.L_x_132:
[----:B-1----:R1:W2:Y:S02]  /*8fc0*/  SYNCS.PHASECHK.TRANS64.TRYWAIT P0, [R2+URZ+0x18], R4 ;  /* 0x00001804020075a7 */ /* 0x0022a400080011ff */
[----:B--2---:R-:W-:Y:S05]  /*8fd0*/  @!P0 NANOSLEEP.SYNCS 0x989680 ;  /* 0x009896800000895d */ /* 0x004fea0003900000 */
[----:B------:R-:W2:Y:S02]  /*8fe0*/  @!P0 SYNCS.PHASECHK.TRANS64 P0, [R2+URZ+0x18], R4 ;  /* 0x00001804020085a7 */ /* 0x000ea400080010ff */
[----:B--2---:R-:W-:Y:S05]  /*8ff0*/  @!P0 BRA `(.L_x_132) ;  /* 0xfffffffc00f08947 */ /* 0x004fea000383ffff */
[----:B------:R-:W-:Y:S05]  /*9000*/  BRA `(.L_x_27) ;  /* 0xffffff8800c07947 */ /* 0x000fea000383ffff */
.L_x_32:
[----:B-1----:R1:W2:Y:S02]  /*9010*/  SYNCS.PHASECHK.TRANS64.TRYWAIT P0, [R2+URZ+0x80], R3 ;  /* 0x00008003020075a7 */ /* 0x0022a400080011ff */
[----:B--2---:R-:W-:Y:S05]  /*9020*/  @!P0 NANOSLEEP.SYNCS 0x989680 ;  /* 0x009896800000895d */ /* 0x004fea0003900000 */
[----:B------:R-:W2:Y:S02]  /*9030*/  @!P0 SYNCS.PHASECHK.TRANS64 P0, [R2+URZ+0x80], R3 ;  /* 0x00008003020085a7 */ /* 0x000ea400080010ff */
[----:B--2---:R-:W-:Y:S05]  /*9040*/  @!P0 BRA `(.L_x_32) ;  /* 0xfffffffc00f08947 */ /* 0x004fea000383ffff */
[----:B------:R-:W-:Y:S05]  /*9050*/  BRA `(.L_x_133) ;  /* 0xffffff8c00747947 */ /* 0x000fea000383ffff */
.L_x_36:
[----:B----4-:R-:W-:-:S07]  /*9060*/  MOV R0, UR5 ;  /* 0x0000000500007c02 */ /* 0x010fce0008000f00 */
.L_x_134:
[----:B-1----:R1:W2:Y:S02]  /*9070*/  SYNCS.PHASECHK.TRANS64.TRYWAIT P0, [R0+URZ], R2 ;  /* 0x00000002000075a7 */ /* 0x0022a400080011ff */
[----:B--2---:R-:W-:Y:S05]  /*9080*/  @!P0 NANOSLEEP.SYNCS 0x989680 ;  /* 0x009896800000895d */ /* 0x004fea0003900000 */
[----:B------:R-:W2:Y:S02]  /*9090*/  @!P0 SYNCS.PHASECHK.TRANS64 P0, [R0+URZ], R2 ;  /* 0x00000002000085a7 */ /* 0x000ea400080010ff */
[----:B--2---:R-:W-:Y:S05]  /*90a0*/  @!P0 BRA `(.L_x_134) ;  /* 0xfffffffc00f08947 */ /* 0x004fea000383ffff */
[----:B------:R-:W-:Y:S05]  /*90b0*/  BRA `(.L_x_135) ;  /* 0xffffff9000e47947 */ /* 0x000fea000383ffff */
.L_x_37:
[----:B----4-:R-:W-:-:S07]  /*90c0*/  MOV R0, UR5 ;  /* 0x0000000500007c02 */ /* 0x010fce0008000f00 */
.L_x_136:
[----:B-1----:R1:W2:Y:S02]  /*90d0*/  SYNCS.PHASECHK.TRANS64.TRYWAIT P0, [R0+URZ], R2 ;  /* 0x00000002000075a7 */ /* 0x0022a400080011ff */
[----:B--2---:R-:W-:Y:S05]  /*90e0*/  @!P0 NANOSLEEP.SYNCS 0x989680 ;  /* 0x009896800000895d */ /* 0x004fea0003900000 */
[----:B------:R-:W2:Y:S02]  /*90f0*/  @!P0 SYNCS.PHASECHK.TRANS64 P0, [R0+URZ], R2 ;  /* 0x00000002000085a7 */ /* 0x000ea400080010ff */
[----:B--2---:R-:W-:Y:S05]  /*9100*/  @!P0 BRA `(.L_x_136) ;  /* 0xfffffffc00f08947 */ /* 0x004fea000383ffff */
[----:B------:R-:W-:Y:S05]  /*9110*/  BRA `(.L_x_137) ;  /* 0xffffff9000f07947 */ /* 0x000fea000383ffff */
.L_x_40:
[----:B-1----:R1:W2:Y:S02]  /*9120*/  SYNCS.PHASECHK.TRANS64.TRYWAIT P0, [R0+URZ+0xe0], R4 ;  /* 0x0000e004000075a7 */ /* 0x0022a400080011ff */
[----:B--2---:R-:W-:Y:S05]  /*9130*/  @!P0 NANOSLEEP.SYNCS 0x989680 ;  /* 0x009896800000895d */ /* 0x004fea0003900000 */
[----:B------:R-:W2:Y:S02]  /*9140*/  @!P0 SYNCS.PHASECHK.TRANS64 P0, [R0+URZ+0xe0], R4 ;  /* 0x0000e004000085a7 */ /* 0x000ea400080010ff */
[----:B--2---:R-:W-:Y:S05]  /*9150*/  @!P0 BRA `(.L_x_40) ;  /* 0xfffffffc00f08947 */ /* 0x004fea000383ffff */
[----:B------:R-:W-:Y:S05]  /*9160*/  BRA `(.L_x_138) ;  /* 0xffffff94004c7947 */ /* 0x000fea000383ffff */
.L_x_41:
[----:B------:R-:W-:-:S07]  /*9170*/  MOV R0, UR5 ;  /* 0x0000000500007c02 */ /* 0x000fce0008000f00 */
.L_x_139:
[----:B-1----:R1:W2:Y:S02]  /*9180*/  SYNCS.PHASECHK.TRANS64.TRYWAIT P0, [R0+URZ+0x90], R5 ;  /* 0x00009005000075a7 */ /* 0x0022a400080011ff */
[----:B--2---:R-:W-:Y:S05]  /*9190*/  @!P0 NANOSLEEP.SYNCS 0x989680 ;  /* 0x009896800000895d */ /* 0x004fea0003900000 */
[----:B------:R-:W2:Y:S02]  /*91a0*/  @!P0 SYNCS.PHASECHK.TRANS64 P0, [R0+URZ+0x90], R5 ;  /* 0x00009005000085a7 */ /* 0x000ea400080010ff */
[----:B--2---:R-:W-:Y:S05]  /*91b0*/  @!P0 BRA `(.L_x_139) ;  /* 0xfffffffc00f08947 */ /* 0x004fea000383ffff */
[----:B------:R-:W-:Y:S05]  /*91c0*/  BRA `(.L_x_140) ;  /* 0xffffff94005c7947 */ /* 0x000fea000383ffff */
.L_x_42:
[----:B-1----:R1:W2:Y:S02]  /*91d0*/  SYNCS.PHASECHK.TRANS64.TRYWAIT P1, [R0+URZ+0x80], R4 ;  /* 0x00008004000075a7 */ /* 0x0022a400080211ff */
[----:B--2---:R-:W-:Y:S05]  /*91e0*/  @!P1 NANOSLEEP.SYNCS 0x989680 ;  /* 0x009896800000995d */ /* 0x004fea0003900000 */
[----:B------:R-:W2:Y:S02]  /*91f0*/  @!P1 SYNCS.PHASECHK.TRANS64 P1, [R0+URZ+0x80], R4 ;  /* 0x00008004000095a7 */ /* 0x000ea400080210ff */
[----:B--2---:R-:W-:Y:S05]  /*9200*/  @!P1 BRA `(.L_x_42) ;  /* 0xfffffffc00f09947 */ /* 0x004fea000383ffff */
[----:B------:R-:W-:Y:S05]  /*9210*/  BRA `(.L_x_141) ;  /* 0xffffff94008c7947 */ /* 0x000fea000383ffff */
.L_x_45:
[----:B------:R-:W-:-:S07]  /*9220*/  MOV R0, UR5 ;  /* 0x0000000500007c02 */ /* 0x000fce0008000f00 */
.L_x_142:
[----:B-1----:R1:W2:Y:S02]  /*9230*/  SYNCS.PHASECHK.TRANS64.TRYWAIT P0, [R0+URZ+0x90], R2 ;  /* 0x00009002000075a7 */ /* 0x0022a400080011ff */
[----:B--2---:R-:W-:Y:S05]  /*9240*/  @!P0 NANOSLEEP.SYNCS 0x989680 ;  /* 0x009896800000895d */ /* 0x004fea0003900000 */
[----:B------:R-:W2:Y:S02]  /*9250*/  @!P0 SYNCS.PHASECHK.TRANS64 P0, [R0+URZ+0x90], R2 ;  /* 0x00009002000085a7 */ /* 0x000ea400080010ff */
[----:B--2---:R-:W-:Y:S05]  /*9260*/  @!P0 BRA `(.L_x_142) ;  /* 0xfffffffc00f08947 */ /* 0x004fea000383ffff */
[----:B------:R-:W-:Y:S05]  /*9270*/  BRA `(.L_x_44) ;  /* 0xffffff9400e07947 */ /* 0x000fea000383ffff */
.L_x_52:
[----:B-1----:R1:W2:Y:S02]  /*9280*/  SYNCS.PHASECHK.TRANS64.TRYWAIT P1, [R0+URZ+0x80], R2 ;  /* 0x00008002000075a7 */ /* 0x0022a400080211ff */
[----:B--2---:R-:W-:Y:S05]  /*9290*/  @!P1 NANOSLEEP.SYNCS 0x989680 ;  /* 0x009896800000995d */ /* 0x004fea0003900000 */
[----:B------:R-:W2:Y:S02]  /*92a0*/  @!P1 SYNCS.PHASECHK.TRANS64 P1, [R0+URZ+0x80], R2 ;  /* 0x00008002000095a7 */ /* 0x000ea400080210ff */
[----:B--2---:R-:W-:Y:S05]  /*92b0*/  @!P1 BRA `(.L_x_52) ;  /* 0xfffffffc00f09947 */ /* 0x004fea000383ffff */
[----:B------:R-:W-:Y:S05]  /*92c0*/  BRA `(.L_x_143) ;  /* 0xffffff9c00707947 */ /* 0x000fea000383ffff */
.L_x_53:
[----:B------:R-:W-:-:S07]  /*92d0*/  MOV R2, UR6 ;  /* 0x0000000600027c02 */ /* 0x000fce0008000f00 */
.L_x_144:
[----:B-1----:R1:W2:Y:S02]  /*92e0*/  SYNCS.PHASECHK.TRANS64.TRYWAIT P0, [R2+URZ+0xc0], R0 ;  /* 0x0000c000020075a7 */ /* 0x0022a400080011ff */
[----:B--2---:R-:W-:Y:S05]  /*92f0*/  @!P0 NANOSLEEP.SYNCS 0x989680 ;  /* 0x009896800000895d */ /* 0x004fea0003900000 */
[----:B------:R-:W2:Y:S02]  /*9300*/  @!P0 SYNCS.PHASECHK.TRANS64 P0, [R2+URZ+0xc0], R0 ;  /* 0x0000c000020085a7 */ /* 0x000ea400080010ff */
[----:B--2---:R-:W-:Y:S05]  /*9310*/  @!P0 BRA `(.L_x_144) ;  /* 0xfffffffc00f08947 */ /* 0x004fea000383ffff */
[----:B------:R-:W-:Y:S05]  /*9320*/  BRA `(.L_x_145) ;  /* 0xffffff9c00a87947 */ /* 0x000fea000383ffff */
.L_x_56:
[----:B------:R-:W-:Y:S07]  /*9330*/  MOV R0, UR11 ;  /* 0x0000000b00007c02 */ /* 0x000fee0008000f00 */
.L_x_146:
[----:B-1----:R1:W2:Y:S02]  /*9340*/  SYNCS.PHASECHK.TRANS64.TRYWAIT P0, [R0+URZ], R2 ;  /* 0x00000002000075a7 */ /* 0x0022a400080011ff */
[----:B--2---:R-:W-:Y:S05]  /*9350*/  @!P0 NANOSLEEP.SYNCS 0x989680 ;  /* 0x009896800000895d */ /* 0x004fea0003900000 */
[----:B------:R-:W2:Y:S02]  /*9360*/  @!P0 SYNCS.PHASECHK.TRANS64 P0, [R0+URZ], R2 ;  /* 0x00000002000085a7 */ /* 0x000ea400080010ff */
[----:B--2---:R-:W-:Y:S05]  /*9370*/  @!P0 BRA `(.L_x_146) ;  /* 0xfffffffc00f08947 */ /* 0x004fea000383ffff */
[----:B------:R-:W-:Y:S05]  /*9380*/  BRA `(.L_x_55) ;  /* 0xffffff9c00c47947 */ /* 0x000fea000383ffff */
.L_x_59:
[----:B------:R-:W-:-:S07]  /*9390*/  MOV R0, UR6 ;  /* 0x0000000600007c02 */ /* 0x000fce0008000f00 */
.L_x_147:
[----:B--2---:R2:W4:Y:S02]  /*93a0*/  SYNCS.PHASECHK.TRANS64.TRYWAIT P0, [R0+URZ], R2 ;  /* 0x00000002000075a7 */ /* 0x00452400080011ff */
[----:B----4-:R-:W-:Y:S05]  /*93b0*/  @!P0 NANOSLEEP.SYNCS 0x989680 ;  /* 0x009896800000895d */ /* 0x010fea0003900000 */
[----:B------:R-:W4:Y:S02]  /*93c0*/  @!P0 SYNCS.PHASECHK.TRANS64 P0, [R0+URZ], R2 ;  /* 0x00000002000085a7 */ /* 0x000f2400080010ff */
[----:B----4-:R-:W-:Y:S05]  /*93d0*/  @!P0 BRA `(.L_x_147) ;  /* 0xfffffffc00f08947 */ /* 0x010fea000383ffff */
[----:B------:R-:W-:Y:S05]  /*93e0*/  BRA `(.L_x_148) ;  /* 0xffffffa000f07947 */ /* 0x000fea000383ffff */
.L_x_60:
[----:B------:R-:W-:-:S07]  /*93f0*/  MOV R0, UR6 ;  /* 0x0000000600007c02 */ /* 0x000fce0008000f00 */
.L_x_149:
[----:B-1----:R1:W2:Y:S02]  /*9400*/  SYNCS.PHASECHK.TRANS64.TRYWAIT P0, [R0+URZ], R3 ;  /* 0x00000003000075a7 */ /* 0x0022a400080011ff */
[----:B--2---:R-:W-:Y:S05]  /*9410*/  @!P0 NANOSLEEP.SYNCS 0x989680 ;  /* 0x009896800000895d */ /* 0x004fea0003900000 */
[----:B------:R-:W2:Y:S02]  /*9420*/  @!P0 SYNCS.PHASECHK.TRANS64 P0, [R0+URZ], R3 ;  /* 0x00000003000085a7 */ /* 0x000ea400080010ff */
[----:B--2---:R-:W-:Y:S05]  /*9430*/  @!P0 BRA `(.L_x_149) ;  /* 0xfffffffc00f08947 */ /* 0x004fea000383ffff */
[----:B------:R-:W-:Y:S05]  /*9440*/  BRA `(.L_x_150) ;  /* 0xffffffa000fc7947 */ /* 0x000fea000383ffff */
.L_x_61:
[----:B------:R-:W-:-:S07]  /*9450*/  MOV R0, UR6 ;  /* 0x0000000600007c02 */ /* 0x000fce0008000f00 */
.L_x_151:
[----:B-1----:R1:W2:Y:S02]  /*9460*/  SYNCS.PHASECHK.TRANS64.TRYWAIT P0, [R0+URZ], R3 ;  /* 0x00000003000075a7 */ /* 0x0022a400080011ff */
[----:B--2---:R-:W-:Y:S05]  /*9470*/  @!P0 NANOSLEEP.SYNCS 0x989680 ;  /* 0x009896800000895d */ /* 0x004fea0003900000 */
[----:B------:R-:W2:Y:S02]  /*9480*/  @!P0 SYNCS.PHASECHK.TRANS64 P0, [R0+URZ], R3 ;  /* 0x00000003000085a7 */ /* 0x000ea400080010ff */
[----:B--2---:R-:W-:Y:S05]  /*9490*/  @!P0 BRA `(.L_x_151) ;  /* 0xfffffffc00f08947 */ /* 0x004fea000383ffff */
[----:B------:R-:W-:Y:S05]  /*94a0*/  BRA `(.L_x_152) ;  /* 0xffffffa400087947 */ /* 0x000fea000383ffff */
.L_x_62:
[----:B-1----:R-:W-:-:S07]  /*94b0*/  MOV R0, UR7 ;  /* 0x0000000700007c02 */ /* 0x002fce0008000f00 */
.L_x_153:
[----:B-1----:R1:W2:Y:S02]  /*94c0*/  SYNCS.PHASECHK.TRANS64.TRYWAIT P0, [R0+URZ], R2 ;  /* 0x00000002000075a7 */ /* 0x0022a400080011ff */
[----:B--2---:R-:W-:Y:S05]  /*94d0*/  @!P0 NANOSLEEP.SYNCS 0x989680 ;  /* 0x009896800000895d */ /* 0x004fea0003900000 */
[----:B------:R-:W2:Y:S02]  /*94e0*/  @!P0 SYNCS.PHASECHK.TRANS64 P0, [R0+URZ], R2 ;  /* 0x00000002000085a7 */ /* 0x000ea400080010ff */
[----:B--2---:R-:W-:Y:S05]  /*94f0*/  @!P0 BRA `(.L_x_153) ;  /* 0xfffffffc00f08947 */ /* 0x004fea000383ffff */
[----:B------:R-:W-:Y:S05]  /*9500*/  BRA `(.L_x_154) ;  /* 0xffffffa400147947 */ /* 0x000fea000383ffff */
.L_x_67:
[----:B--2---:R2:W3:Y:S02]  /*9510*/  SYNCS.PHASECHK.TRANS64.TRYWAIT P0, [R0+URZ+0x80], R2 ;  /* 0x00008002000075a7 */ /* 0x0044e400080011ff */
[----:B---3--:R-:W-:Y:S05]  /*9520*/  @!P0 NANOSLEEP.SYNCS 0x989680 ;  /* 0x009896800000895d */ /* 0x008fea0003900000 */
[----:B------:R-:W3:Y:S02]  /*9530*/  @!P0 SYNCS.PHASECHK.TRANS64 P0, [R0+URZ+0x80], R2 ;  /* 0x00008002000085a7 */ /* 0x000ee400080010ff */
[----:B---3--:R-:W-:Y:S05]  /*9540*/  @!P0 BRA `(.L_x_67) ;  /* 0xfffffffc00f08947 */ /* 0x008fea000383ffff */
[----:B------:R-:W-:Y:S05]  /*9550*/  BRA `(.L_x_155) ;  /* 0xffffffa800207947 */ /* 0x000fea000383ffff */
.L_x_70:
[----:B------:R-:W-:Y:S07]  /*9560*/  MOV R0, UR7 ;  /* 0x0000000700007c02 */ /* 0x000fee0008000f00 */
.L_x_156:
[----:B--2---:R2:W3:Y:S02]  /*9570*/  SYNCS.PHASECHK.TRANS64.TRYWAIT P0, [R0+URZ+0x78], R2 ;  /* 0x00007802000075a7 */ /* 0x0044e400080011ff */
[----:B---3--:R-:W-:Y:S05]  /*9580*/  @!P0 NANOSLEEP.SYNCS 0x989680 ;  /* 0x009896800000895d */ /* 0x008fea0003900000 */
[----:B------:R-:W3:Y:S02]  /*9590*/  @!P0 SYNCS.PHASECHK.TRANS64 P0, [R0+URZ+0x78], R2 ;  /* 0x00007802000085a7 */ /* 0x000ee400080010ff */
[----:B---3--:R-:W-:Y:S05]  /*95a0*/  @!P0 BRA `(.L_x_156) ;  /* 0xfffffffc00f08947 */ /* 0x008fea000383ffff */
[----:B------:R-:W-:Y:S05]  /*95b0*/  BRA `(.L_x_69) ;  /* 0xffffffac00007947 */ /* 0x000fea000383ffff */
.L_x_73:
[----:B------:R-:W-:Y:S07]  /*95c0*/  MOV R0, UR7 ;  /* 0x0000000700007c02 */ /* 0x000fee0008000f00 */
.L_x_157:
[----:B-1----:R1:W2:Y:S02]  /*95d0*/  SYNCS.PHASECHK.TRANS64.TRYWAIT P0, [R0+URZ+0x50], R14 ;  /* 0x0000500e000075a7 */ /* 0x0022a400080011ff */
[----:B--2---:R-:W-:Y:S05]  /*95e0*/  @!P0 NANOSLEEP.SYNCS 0x989680 ;  /* 0x009896800000895d */ /* 0x004fea0003900000 */
[----:B------:R-:W2:Y:S02]  /*95f0*/  @!P0 SYNCS.PHASECHK.TRANS64 P0, [R0+URZ+0x50], R14 ;  /* 0x0000500e000085a7 */ /* 0x000ea400080010ff */
[----:B--2---:R-:W-:Y:S05]  /*9600*/  @!P0 BRA `(.L_x_157) ;  /* 0xfffffffc00f08947 */ /* 0x004fea000383ffff */
[----:B------:R-:W-:Y:S05]  /*9610*/  BRA `(.L_x_158) ;  /* 0xffffffac00787947 */ /* 0x000fea000383ffff */
.L_x_74:
[----:B------:R-:W-:Y:S07]  /*9620*/  MOV R0, UR7 ;  /* 0x0000000700007c02 */ /* 0x000fee0008000f00 */
.L_x_159:
[----:B-1----:R1:W2:Y:S02]  /*9630*/  SYNCS.PHASECHK.TRANS64.TRYWAIT P0, [R0+URZ+0x58], R14 ;  /* 0x0000580e000075a7 */ /* 0x0022a400080011ff */
[----:B--2---:R-:W-:Y:S05]  /*9640*/  @!P0 NANOSLEEP.SYNCS 0x989680 ;  /* 0x009896800000895d */ /* 0x004fea0003900000 */
[----:B------:R-:W2:Y:S02]  /*9650*/  @!P0 SYNCS.PHASECHK.TRANS64 P0, [R0+URZ+0x58], R14 ;  /* 0x0000580e000085a7 */ /* 0x000ea400080010ff */
[----:B--2---:R-:W-:Y:S05]  /*9660*/  @!P0 BRA `(.L_x_159) ;  /* 0xfffffffc00f08947 */ /* 0x004fea000383ffff */
[----:B------:R-:W-:Y:S05]  /*9670*/  BRA `(.L_x_160) ;  /* 0xffffffac00b07947 */ /* 0x000fea000383ffff */
.L_x_75:
[----:B------:R-:W-:Y:S07]  /*9680*/  MOV R0, UR7 ;  /* 0x0000000700007c02 */ /* 0x000fee0008000f00 */
.L_x_161:
[----:B-1----:R1:W2:Y:S02]  /*9690*/  SYNCS.PHASECHK.TRANS64.TRYWAIT P0, [R0+URZ+0x60], R14 ;  /* 0x0000600e000075a7 */ /* 0x0022a400080011ff */
[----:B--2---:R-:W-:Y:S05]  /*96a0*/  @!P0 NANOSLEEP.SYNCS 0x989680 ;  /* 0x009896800000895d */ /* 0x004fea0003900000 */
[----:B------:R-:W2:Y:S02]  /*96b0*/  @!P0 SYNCS.PHASECHK.TRANS64 P0, [R0+URZ+0x60], R14 ;  /* 0x0000600e000085a7 */ /* 0x000ea400080010ff */
[----:B--2---:R-:W-:Y:S05]  /*96c0*/  @!P0 BRA `(.L_x_161) ;  /* 0xfffffffc00f08947 */ /* 0x004fea000383ffff */
[----:B------:R-:W-:Y:S05]  /*96d0*/  BRA `(.L_x_162) ;  /* 0xffffffac00f47947 */ /* 0x000fea000383ffff */
.L_x_76:
[----:B------:R-:W-:Y:S07]  /*96e0*/  MOV R0, UR7 ;  /* 0x0000000700007c02 */ /* 0x000fee0008000f00 */
.L_x_163:
[----:B-1----:R1:W2:Y:S02]  /*96f0*/  SYNCS.PHASECHK.TRANS64.TRYWAIT P0, [R0+URZ+0x68], R14 ;  /* 0x0000680e000075a7 */ /* 0x0022a400080011ff */
[----:B--2---:R-:W-:Y:S05]  /*9700*/  @!P0 NANOSLEEP.SYNCS 0x989680 ;  /* 0x009896800000895d */ /* 0x004fea0003900000 */
[----:B------:R-:W2:Y:S02]  /*9710*/  @!P0 SYNCS.PHASECHK.TRANS64 P0, [R0+URZ+0x68], R14 ;  /* 0x0000680e000085a7 */ /* 0x000ea400080010ff */
[----:B--2---:R-:W-:Y:S05]  /*9720*/  @!P0 BRA `(.L_x_163) ;  /* 0xfffffffc00f08947 */ /* 0x004fea000383ffff */
[----:B------:R-:W-:Y:S05]  /*9730*/  BRA `(.L_x_164) ;  /* 0xffffffb000787947 */ /* 0x000fea000383ffff */
.L_x_78:
[----:B------:R-:W-:-:S07]  /*9740*/  MOV R0, UR7 ;  /* 0x0000000700007c02 */ /* 0x000fce0008000f00 */
.L_x_165:
[----:B-1----:R1:W3:Y:S02]  /*9750*/  SYNCS.PHASECHK.TRANS64.TRYWAIT P0, [R0+URZ+0x50], R2 ;  /* 0x00005002000075a7 */ /* 0x0022e400080011ff */
[----:B---3--:R-:W-:Y:S05]  /*9760*/  @!P0 NANOSLEEP.SYNCS 0x989680 ;  /* 0x009896800000895d */ /* 0x008fea0003900000 */
[----:B------:R-:W3:Y:S02]  /*9770*/  @!P0 SYNCS.PHASECHK.TRANS64 P0, [R0+URZ+0x50], R2 ;  /* 0x00005002000085a7 */ /* 0x000ee400080010ff */
[----:B---3--:R-:W-:Y:S05]  /*9780*/  @!P0 BRA `(.L_x_165) ;  /* 0xfffffffc00f08947 */ /* 0x008fea000383ffff */
[----:B------:R-:W-:Y:S05]  /*9790*/  BRA `(.L_x_166) ;  /* 0xffffffb000e87947 */ /* 0x000fea000383ffff */
.L_x_79:
[----:B-1----:R-:W-:-:S07]  /*97a0*/  MOV R0, UR7 ;  /* 0x0000000700007c02 */ /* 0x002fce0008000f00 */
.L_x_167:
[----:B-1----:R1:W3:Y:S02]  /*97b0*/  SYNCS.PHASECHK.TRANS64.TRYWAIT P0, [R0+URZ+0x58], R2 ;  /* 0x00005802000075a7 */ /* 0x0022e400080011ff */
[----:B---3--:R-:W-:Y:S05]  /*97c0*/  @!P0 NANOSLEEP.SYNCS 0x989680 ;  /* 0x009896800000895d */ /* 0x008fea0003900000 */
[----:B------:R-:W3:Y:S02]  /*97d0*/  @!P0 SYNCS.PHASECHK.TRANS64 P0, [R0+URZ+0x58], R2 ;  /* 0x00005802000085a7 */ /* 0x000ee400080010ff */
[----:B---3--:R-:W-:Y:S05]  /*97e0*/  @!P0 BRA `(.L_x_167) ;  /* 0xfffffffc00f08947 */ /* 0x008fea000383ffff */
[----:B------:R-:W-:Y:S05]  /*97f0*/  BRA `(.L_x_168) ;  /* 0xffffffb000d87947 */ /* 0x000fea000383ffff */
.L_x_80:
[----:B-1----:R-:W-:-:S07]  /*9800*/  MOV R0, UR7 ;  /* 0x0000000700007c02 */ /* 0x002fce0008000f00 */
.L_x_169:
[----:B-1----:R1:W3:Y:S02]  /*9810*/  SYNCS.PHASECHK.TRANS64.TRYWAIT P0, [R0+URZ+0x60], R2 ;  /* 0x00006002000075a7 */ /* 0x0022e400080011ff */
[----:B---3--:R-:W-:Y:S05]  /*9820*/  @!P0 NANOSLEEP.SYNCS 0x989680 ;  /* 0x009896800000895d */ /* 0x008fea0003900000 */
[----:B------:R-:W3:Y:S02]  /*9830*/  @!P0 SYNCS.PHASECHK.TRANS64 P0, [R0+URZ+0x60], R2 ;  /* 0x00006002000085a7 */ /* 0x000ee400080010ff */
[----:B---3--:R-:W-:Y:S05]  /*9840*/  @!P0 BRA `(.L_x_169) ;  /* 0xfffffffc00f08947 */ /* 0x008fea000383ffff */
[----:B------:R-:W-:Y:S05]  /*9850*/  BRA `(.L_x_170) ;  /* 0xffffffb000c87947 */ /* 0x000fea000383ffff */
.L_x_82:
[----:B--2---:R2:W4:Y:S02]  /*9860*/  SYNCS.PHASECHK.TRANS64.TRYWAIT P0, [R0+URZ+0x80], R2 ;  /* 0x00008002000075a7 */ /* 0x00452400080011ff */
[----:B----4-:R-:W-:Y:S05]  /*9870*/  @!P0 NANOSLEEP.SYNCS 0x989680 ;  /* 0x009896800000895d */ /* 0x010fea0003900000 */
[----:B------:R-:W4:Y:S02]  /*9880*/  @!P0 SYNCS.PHASECHK.TRANS64 P0, [R0+URZ+0x80], R2 ;  /* 0x00008002000085a7 */ /* 0x000f2400080010ff */
[----:B----4-:R-:W-:Y:S05]  /*9890*/  @!P0 BRA `(.L_x_82) ;  /* 0xfffffffc00f08947 */ /* 0x010fea000383ffff */
[----:B------:R-:W-:Y:S05]  /*98a0*/  BRA `(.L_x_171) ;  /* 0xffffffb400907947 */ /* 0x000fea000383ffff */
.L_x_93:
[----:B-1----:R-:W-:Y:S04]  /*98b0*/  MOV R2, UR48 ;  /* 0x0000003000027c02 */ /* 0x002fe80008000f00 */
[----:B------:R1:W3:Y:S03]  /*98c0*/  SYNCS.PHASECHK.TRANS64.TRYWAIT P1, [R2+URZ+0x30], R3 ;  /* 0x00003003020075a7 */ /* 0x0002e600080211ff */
[----:B---3--:R-:W-:Y:S05]  /*98d0*/  @!P1 NANOSLEEP.SYNCS 0x989680 ;  /* 0x009896800000995d */ /* 0x008fea0003900000 */
[----:B------:R-:W3:Y:S02]  /*98e0*/  @!P1 SYNCS.PHASECHK.TRANS64 P1, [R2+URZ+0x30], R3 ;  /* 0x00003003020095a7 */ /* 0x000ee400080210ff */
[----:B---3--:R-:W-:Y:S05]  /*98f0*/  @!P1 BRA `(.L_x_93) ;  /* 0xfffffffc00ec9947 */ /* 0x008fea000383ffff */
[----:B------:R-:W-:Y:S05]  /*9900*/  BRA `(.L_x_92) ;  /* 0xffffffc0009c7947 */ /* 0x000fea000383ffff */
.L_x_95:
[----:B-1----:R1:W4:Y:S02]  /*9910*/  SYNCS.PHASECHK.TRANS64.TRYWAIT P0, [R64+URZ+0xa0], R0 ;  /* 0x0000a000400075a7 */ /* 0x00232400080011ff */
[----:B----4-:R-:W-:Y:S05]  /*9920*/  @!P0 NANOSLEEP.SYNCS 0x989680 ;  /* 0x009896800000895d */ /* 0x010fea0003900000 */
[----:B------:R-:W4:Y:S02]  /*9930*/  @!P0 SYNCS.PHASECHK.TRANS64 P0, [R64+URZ+0xa0], R0 ;  /* 0x0000a000400085a7 */ /* 0x000f2400080010ff */
[----:B----4-:R-:W-:Y:S05]  /*9940*/  @!P0 BRA `(.L_x_95) ;  /* 0xfffffffc00f08947 */ /* 0x010fea000383ffff */
[----:B------:R-:W-:Y:S05]  /*9950*/  BRA `(.L_x_94) ;  /* 0xffffffc000c47947 */ /* 0x000fea000383ffff */
.L_x_104:
[----:B--2---:R2:W4:Y:S02]  /*9960*/  SYNCS.PHASECHK.TRANS64.TRYWAIT P0, [R2+URZ+0x30], R0 ;  /* 0x00003000020075a7 */ /* 0x00452400080011ff */
[----:B----4-:R-:W-:Y:S05]  /*9970*/  @!P0 NANOSLEEP.SYNCS 0x989680 ;  /* 0x009896800000895d */ /* 0x010fea0003900000 */
[----:B------:R-:W4:Y:S02]  /*9980*/  @!P0 SYNCS.PHASECHK.TRANS64 P0, [R2+URZ+0x30], R0 ;  /* 0x00003000020085a7 */ /* 0x000f2400080010ff */
[----:B----4-:R-:W-:Y:S05]  /*9990*/  @!P0 BRA `(.L_x_104) ;  /* 0xfffffffc00f08947 */ /* 0x010fea000383ffff */
[----:B------:R-:W-:Y:S05]  /*99a0*/  BRA `(.L_x_103) ;  /* 0xffffffcc00a07947 */ /* 0x000fea000383ffff */
.L_x_112:
[----:B--2---:R2:W4:Y:S02]  /*99b0*/  SYNCS.PHASECHK.TRANS64.TRYWAIT P0, [R0+URZ+0x30], R6 ;  /* 0x00003006000075a7 */ /* 0x00452400080011ff */
[----:B----4-:R-:W-:Y:S05]  /*99c0*/  @!P0 NANOSLEEP.SYNCS 0x989680 ;  /* 0x009896800000895d */ /* 0x010fea0003900000 */
[----:B------:R-:W4:Y:S02]  /*99d0*/  @!P0 SYNCS.PHASECHK.TRANS64 P0, [R0+URZ+0x30], R6 ;  /* 0x00003006000085a7 */ /* 0x000f2400080010ff */
[----:B----4-:R-:W-:Y:S05]  /*99e0*/  @!P0 BRA `(.L_x_112) ;  /* 0xfffffffc00f08947 */ /* 0x010fea000383ffff */
[----:B------:R-:W-:Y:S05]  /*99f0*/  BRA `(.L_x_111) ;  /* 0xffffffd800a07947 */ /* 0x000fea000383ffff */
.L_x_120:
[----:B--2---:R2:W4:Y:S02]  /*9a00*/  SYNCS.PHASECHK.TRANS64.TRYWAIT P0, [R0+URZ+0x30], R5 ;  /* 0x00003005000075a7 */ /* 0x00452400080011ff */
[----:B----4-:R-:W-:Y:S05]  /*9a10*/  @!P0 NANOSLEEP.SYNCS 0x989680 ;  /* 0x009896800000895d */ /* 0x010fea0003900000 */
[----:B------:R-:W4:Y:S02]  /*9a20*/  @!P0 SYNCS.PHASECHK.TRANS64 P0, [R0+URZ+0x30], R5 ;  /* 0x00003005000085a7 */ /* 0x000f2400080010ff */
[----:B----4-:R-:W-:Y:S05]  /*9a30*/  @!P0 BRA `(.L_x_120) ;  /* 0xfffffffc00f08947 */ /* 0x010fea000383ffff */
[----:B------:R-:W-:Y:S05]  /*9a40*/  BRA `(.L_x_119) ;  /* 0xffffffe400a07947 */ /* 0x000fea000383ffff */
        .weak           $__internal_0_$__cuda_sm10x_tcgen05_guardrail_trap_col_being_dealloced_not_returned_by_alloc
        .type           $__internal_0_$__cuda_sm10x_tcgen05_guardrail_trap_col_being_dealloced_not_returned_by_alloc,@function
        .size           $__internal_0_$__cuda_sm10x_tcgen05_guardrail_trap_col_being_dealloced_not_returned_by_alloc,($__internal_1_$__cuda_sm10x_tcgen05_guardrail_trap_phase_invalid_during_alloc - $__internal_0_$__cuda_sm10x_tcgen05_guardrail_trap_col_being_dealloced_not_returned_by_alloc)
$__internal_0_$__cuda_sm10x_tcgen05_guardrail_trap_col_being_dealloced_not_returned_by_alloc:
[----:B------:R-:W-:Y:S05]  /*9a50*/  BPT.TRAP 0x1 ;  /* 0x000000040000795c */ /* 0x000fea0000300000 */
[----:B------:R-:W-:-:S04]  /*9a60*/  HFMA2 R3, -RZ, RZ, 0, 0 ;  /* 0x00000000ff037431 */ /* 0x000fc800000001ff */
[----:B------:R-:W-:Y:S05]  /*9a70*/  RET.REL.NODEC R2 `(_ZN7cutlass13device_kernelINS_4gemm6kernel13GemmUniversalIN4cute5tupleIJiiiiEEENS1_10collective13CollectiveMmaINS1_35MainloopSm100TmaUmmaWarpSpecializedILi3ELi2ELi4ENS5_IJNS4_1CILi1EEESB_SB_EEEEENS5_IJNSA_ILi128EEESE_SE_EEENS_10bfloat16_tENS5_IJlSB_lEEESG_SH_NS4_8TiledMMAINS4_8MMA_AtomIJNS4_20SM100_MMA_F16BF16_SSISG_SG_fLi128ELi128ELNS4_4UMMA5MajorE0ELSM_0ELNSL_7ScaleInE0ELSN_0EEEEEENS4_6LayoutISC_NS5_IJNSA_ILi0EEESR_SR_EEEEENS5_IJNS4_10UnderscoreESU_SU_EEEEENS4_13SM90_TMA_LOADENS4_14ComposedLayoutINS4_7SwizzleILi3ELi4ELi3EEENS4_18smem_ptr_flag_bitsILi16EEENSQ_INS5_IJNSA_ILi8EEENSA_ILi64EEEEEENS5_IJS14_SB_EEEEEEEvNS4_8identityESX_S18_vS19_EENS_8epilogue10collective18CollectiveEpilogueINS1B_23Sm100TmaWarpSpecializedILi4ELi2ELi32ELb1ELb0EEEJSF_NS5_IJNSQ_ISE_SB_EENSQ_INSA_ILi32EEESB_EEEEESG_SH_SG_SH_NS1B_6fusion15FusionCallbacksIS1F_NS1K_17LinearCombinationISG_fSG_fLNS_15FloatRoundStyleE2EEESF_S1J_JEEENS4_5SM1004TMEM4LOAD26SM100_TMEM_LOAD_32dp32b32xESX_NSY_INSZ_ILi2ELi4ELi3EEES12_NSQ_INS5_IJS13_S1H_EEENS5_IJS1H_SB_EEEEEEENS4_39AutoVectorizingCopyWithAssumedAlignmentILi128EEENS4_14SM90_TMA_STOREES1Y_S20_S20_EEEvvEEEEvNT_6ParamsE) ;  /* 0xffffff6402607950 */ /* 0x000fea0003c3ffff */
        .weak           $__internal_1_$__cuda_sm10x_tcgen05_guardrail_trap_phase_invalid_during_alloc
        .type           $__internal_1_$__cuda_sm10x_tcgen05_guardrail_trap_phase_invalid_during_alloc,@function
        .size           $__internal_1_$__cuda_sm10x_tcgen05_guardrail_trap_phase_invalid_during_alloc,($__internal_2_$__cuda_sm10x_tcgen05_guardrail_trap_unallocated_columns_being_dealloced - $__internal_1_$__cuda_sm10x_tcgen05_guardrail_trap_phase_invalid_during_alloc)
$__internal_1_$__cuda_sm10x_tcgen05_guardrail_trap_phase_invalid_during_alloc:
[----:B------:R-:W-:Y:S05]  /*9a80*/  BPT.TRAP 0x1 ;  /* 0x000000040000795c */ /* 0x000fea0000300000 */
[----:B------:R-:W-:-:S04]  /*9a90*/  MOV R3, 0x0 ;  /* 0x0000000000037802 */ /* 0x000fc80000000f00 */
[----:B------:R-:W-:Y:S05]  /*9aa0*/  RET.REL.NODEC R2 `(_ZN7cutlass13device_kernelINS_4gemm6kernel13GemmUniversalIN4cute5tupleIJiiiiEEENS1_10collective13CollectiveMmaINS1_35MainloopSm100TmaUmmaWarpSpecializedILi3ELi2ELi4ENS5_IJNS4_1CILi1EEESB_SB_EEEEENS5_IJNSA_ILi128EEESE_SE_EEENS_10bfloat16_tENS5_IJlSB_lEEESG_SH_NS4_8TiledMMAINS4_8MMA_AtomIJNS4_20SM100_MMA_F16BF16_SSISG_SG_fLi128ELi128ELNS4_4UMMA5MajorE0ELSM_0ELNSL_7ScaleInE0ELSN_0EEEEEENS4_6LayoutISC_NS5_IJNSA_ILi0EEESR_SR_EEEEENS5_IJNS4_10UnderscoreESU_SU_EEEEENS4_13SM90_TMA_LOADENS4_14ComposedLayoutINS4_7SwizzleILi3ELi4ELi3EEENS4_18smem_ptr_flag_bitsILi16EEENSQ_INS5_IJNSA_ILi8EEENSA_ILi64EEEEEENS5_IJS14_SB_EEEEEEEvNS4_8identityESX_S18_vS19_EENS_8epilogue10collective18CollectiveEpilogueINS1B_23Sm100TmaWarpSpecializedILi4ELi2ELi32ELb1ELb0EEEJSF_NS5_IJNSQ_ISE_SB_EENSQ_INSA_ILi32EEESB_EEEEESG_SH_SG_SH_NS1B_6fusion15FusionCallbacksIS1F_NS1K_17LinearCombinationISG_fSG_fLNS_15FloatRoundStyleE2EEESF_S1J_JEEENS4_5SM1004TMEM4LOAD26SM100_TMEM_LOAD_32dp32b32xESX_NSY_INSZ_ILi2ELi4ELi3EEES12_NSQ_INS5_IJS13_S1H_EEENS5_IJS1H_SB_EEEEEEENS4_39AutoVectorizingCopyWithAssumedAlignmentILi128EEENS4_14SM90_TMA_STOREES1Y_S20_S20_EEEvvEEEEvNT_6ParamsE) ;  /* 0xffffff6402547950 */ /* 0x000fea0003c3ffff */
        .weak           $__internal_2_$__cuda_sm10x_tcgen05_guardrail_trap_unallocated_columns_being_dealloced
        .type           $__internal_2_$__cuda_sm10x_tcgen05_guardrail_trap_unallocated_columns_being_dealloced,@function
        .size           $__internal_2_$__cuda_sm10x_tcgen05_guardrail_trap_unallocated_columns_being_dealloced,(.L_x_173 - $__internal_2_$__cuda_sm10x_tcgen05_guardrail_trap_unallocated_columns_being_dealloced)
$__internal_2_$__cuda_sm10x_tcgen05_guardrail_trap_unallocated_columns_being_dealloced:
[----:B------:R-:W-:Y:S05]  /*9ab0*/  BPT.TRAP 0x1 ;  /* 0x000000040000795c */ /* 0x000fea0000300000 */
[----:B------:R-:W-:-:S04]  /*9ac0*/  HFMA2 R3, -RZ, RZ, 0, 0 ;  /* 0x00000000ff037431 */ /* 0x000fc800000001ff */
[----:B------:R-:W-:Y:S05]  /*9ad0*/  RET.REL.NODEC R2 `(_ZN7cutlass13device_kernelINS_4gemm6kernel13GemmUniversalIN4cute5tupleIJiiiiEEENS1_10collective13CollectiveMmaINS1_35MainloopSm100TmaUmmaWarpSpecializedILi3ELi2ELi4ENS5_IJNS4_1CILi1EEESB_SB_EEEEENS5_IJNSA_ILi128EEESE_SE_EEENS_10bfloat16_tENS5_IJlSB_lEEESG_SH_NS4_8TiledMMAINS4_8MMA_AtomIJNS4_20SM100_MMA_F16BF16_SSISG_SG_fLi128ELi128ELNS4_4UMMA5MajorE0ELSM_0ELNSL_7ScaleInE0ELSN_0EEEEEENS4_6LayoutISC_NS5_IJNSA_ILi0EEESR_SR_EEEEENS5_IJNS4_10UnderscoreESU_SU_EEEEENS4_13SM90_TMA_LOADENS4_14ComposedLayoutINS4_7SwizzleILi3ELi4ELi3EEENS4_18smem_ptr_flag_bitsILi16EEENSQ_INS5_IJNSA_ILi8EEENSA_ILi64EEEEEENS5_IJS14_SB_EEEEEEEvNS4_8identityESX_S18_vS19_EENS_8epilogue10collective18CollectiveEpilogueINS1B_23Sm100TmaWarpSpecializedILi4ELi2ELi32ELb1ELb0EEEJSF_NS5_IJNSQ_ISE_SB_EENSQ_INSA_ILi32EEESB_EEEEESG_SH_SG_SH_NS1B_6fusion15FusionCallbacksIS1F_NS1K_17LinearCombinationISG_fSG_fLNS_15FloatRoundStyleE2EEESF_S1J_JEEENS4_5SM1004TMEM4LOAD26SM100_TMEM_LOAD_32dp32b32xESX_NSY_INSZ_ILi2ELi4ELi3EEES12_NSQ_INS5_IJS13_S1H_EEENS5_IJS1H_SB_EEEEEEENS4_39AutoVectorizingCopyWithAssumedAlignmentILi128EEENS4_14SM90_TMA_STOREES1Y_S20_S20_EEEvvEEEEvNT_6ParamsE) ;  /* 0xffffff6402487950 */ /* 0x000fea0003c3ffff */
.L_x_172:
[----:B------:R-:W-:-:S00]  /*9ae0*/  BRA `(.L_x_172) ;  /* 0xfffffffc00fc7947 */ /* 0x000fc0000383ffff */
[----:B------:R-:W-:-:S00]  /*9af0*/  NOP ;  /* 0x0000000000007918 */ /* 0x000fc00000000000 */
        /* <DEDUP_REMOVED lines=8> */
.L_x_173:


//--------------------- .nv.global.init           --------------------------
	.section	.nv.global.init,"aw",@progbits
.nv.global.init:
	.type		$str$27,@object
	.size		$str$27,($str$28 - $str$27)
$str$27:
        /*0000*/ 	.byte	0x28, 0x61, 0x64, 0x64, 0x72, 0x65, 0x73, 0x73, 0x20, 0x26, 0x20, 0x6d, 0x61, 0x73, 0x6b, 0x29
        /*0010*/ 	.byte	0x20, 0x3d, 0x3d, 0x20, 0x30, 0x00
	.type		$str$28,@object
	.size		$str$28,($str$26 - $str$28)
$str$28:
        /*0016*/ 	.byte	0x2f, 0x74, 0x6d, 0x70, 0x2f, 0x63, 0x75, 0x74, 0x6c, 0x61, 0x73, 0x73, 0x5f, 0x73, 0x77, 0x65
        /*0026*/ 	.byte	0x65, 0x70, 0x5f, 0x73, 0x72, 0x63, 0x2f, 0x69, 0x6e, 0x63, 0x6c, 0x75, 0x64, 0x65, 0x2f, 0x63
        /*0036*/ 	.byte	0x75, 0x74, 0x65, 0x2f, 0x70, 0x6f, 0x69, 0x6e, 0x74, 0x65, 0x72, 0x5f, 0x66, 0x6c, 0x61, 0x67
        /*0046*/ 	.byte	0x67, 0x65, 0x64, 0x2e, 0x68, 0x70, 0x70, 0x00
	.type		$str$26,@object
	.size		$str$26,($str$25 - $str$26)
$str$26:
        /*004e*/ 	.byte	0x2f, 0x74, 0x6d, 0x70, 0x2f, 0x63, 0x75, 0x74, 0x6c, 0x61, 0x73, 0x73, 0x5f, 0x73, 0x77, 0x65
        /*005e*/ 	.byte	0x65, 0x70, 0x5f, 0x73, 0x72, 0x63, 0x2f, 0x69, 0x6e, 0x63, 0x6c, 0x75, 0x64, 0x65, 0x2f, 0x63
        /*006e*/ 	.byte	0x75, 0x74, 0x65, 0x2f, 0x61, 0x74, 0x6f, 0x6d, 0x2f, 0x63, 0x6f, 0x70, 0x79, 0x5f, 0x74, 0x72
        /*007e*/ 	.byte	0x61, 0x69, 0x74, 0x73, 0x5f, 0x73, 0x6d, 0x31, 0x30, 0x30, 0x2e, 0x68, 0x70, 0x70, 0x00
	.type		$str$25,@object
	.size		$str$25,(__unnamed_1 - $str$25)
$str$25:
        /*008d*/ 	.byte	0x28, 0x28, 0x75, 0x69, 0x6e, 0x74, 0x33, 0x32, 0x5f, 0x74, 0x28, 0x74, 0x68, 0x72, 0x65, 0x61
        /*009d*/ 	.byte	0x64, 0x49, 0x64, 0x78, 0x2e, 0x78, 0x29, 0x20, 0x2f, 0x20, 0x33, 0x32, 0x29, 0x20, 0x25, 0x20
        /*00ad*/ 	.byte	0x34, 0x29, 0x20, 0x3d, 0x3d, 0x20, 0x28, 0x28, 0x28, 0x74, 0x6d, 0x65, 0x6d, 0x5f, 0x61, 0x64
        /*00bd*/ 	.byte	0x64, 0x72, 0x20, 0x3e, 0x3e, 0x20, 0x31, 0x36, 0x29, 0x20, 0x2f, 0x20, 0x33, 0x32, 0x29, 0x20
        /*00cd*/ 	.byte	0x25, 0x20, 0x34, 0x29, 0x00
	.type		__unnamed_1,@object
	.size		__unnamed_1,(__unnamed_2 - __unnamed_1)
__unnamed_1:
        /*00d2*/ 	.byte	0x61, 0x75, 0x74, 0x6f, 0x20, 0x63, 0x75, 0x74, 0x65, 0x3a, 0x3a, 0x61, 0x73, 0x5f, 0x70, 0x6f
        /* <DEDUP_REMOVED lines=24> */
        /*0262*/ 	.byte	0x34, 0x30, 0x39, 0x36, 0x3e, 0x3e, 0x3e, 0x3e, 0x5d, 0x00
	.type		__unnamed_2,@object
	.size		__unnamed_2,(.L_2 - __unnamed_2)
__unnamed_2:
        /* <DEDUP_REMOVED lines=42> */
        /*050c*/ 	.byte	0x3e, 0x3e, 0x5d, 0x00
.L_2:


//--------------------- .nv.shared._ZN7cutlass13device_kernelINS_4gemm6kernel13GemmUniversalIN4cute5tupleIJiiiiEEENS1_10collective13CollectiveMmaINS1_35MainloopSm100TmaUmmaWarpSpecializedILi3ELi2ELi4ENS5_IJNS4_1CILi1EEESB_SB_EEEEENS5_IJNSA_ILi128EEESE_SE_EEENS_10bfloat16_tENS5_IJlSB_lEEESG_SH_NS4_8TiledMMAINS4_8MMA_AtomIJNS4_20SM100_MMA_F16BF16_SSISG_SG_fLi128ELi128ELNS4_4UMMA5MajorE0ELSM_0ELNSL_7ScaleInE0ELSN_0EEEEEENS4_6LayoutISC_NS5_IJNSA_ILi0EEESR_SR_EEEEENS5_IJNS4_10UnderscoreESU_SU_EEEEENS4_13SM90_TMA_LOADENS4_14ComposedLayoutINS4_7SwizzleILi3ELi4ELi3EEENS4_18smem_ptr_flag_bitsILi16EEENSQ_INS5_IJNSA_ILi8EEENSA_ILi64EEEEEENS5_IJS14_SB_EEEEEEEvNS4_8identityESX_S18_vS19_EENS_8epilogue10collective18CollectiveEpilogueINS1B_23Sm100TmaWarpSpecializedILi4ELi2ELi32ELb1ELb0EEEJSF_NS5_IJNSQ_ISE_SB_EENSQ_INSA_ILi32EEESB_EEEEESG_SH_SG_SH_NS1B_6fusion15FusionCallbacksIS1F_NS1K_17LinearCombinationISG_fSG_fLNS_15FloatRoundStyleE2EEESF_S1J_JEEENS4_5SM1004TMEM4LOAD26SM100_TMEM_LOAD_32dp32b32xESX_NSY_INSZ_ILi2ELi4ELi3EEES12_NSQ_INS5_IJS13_S1H_EEENS5_IJS1H_SB_EEEEEEENS4_39AutoVectorizingCopyWithAssumedAlignmentILi128EEENS4_14SM90_TMA_STOREES1Y_S20_S20_EEEvvEEEEvNT_6ParamsE --------------------------
	.section	.nv.shared._ZN7cutlass13device_kernelINS_4gemm6kernel13GemmUniversalIN4cute5tupleIJiiiiEEENS1_10collective13CollectiveMmaINS1_35MainloopSm100TmaUmmaWarpSpecializedILi3ELi2ELi4ENS5_IJNS4_1CILi1EEESB_SB_EEEEENS5_IJNSA_ILi128EEESE_SE_EEENS_10bfloat16_tENS5_IJlSB_lEEESG_SH_NS4_8TiledMMAINS4_8MMA_AtomIJNS4_20SM100_MMA_F16BF16_SSISG_SG_fLi128ELi128ELNS4_4UMMA5MajorE0ELSM_0ELNSL_7ScaleInE0ELSN_0EEEEEENS4_6LayoutISC_NS5_IJNSA_ILi0EEESR_SR_EEEEENS5_IJNS4_10UnderscoreESU_SU_EEEEENS4_13SM90_TMA_LOADENS4_14ComposedLayoutINS4_7SwizzleILi3ELi4ELi3EEENS4_18smem_ptr_flag_bitsILi16EEENSQ_INS5_IJNSA_ILi8EEENSA_ILi64EEEEEENS5_IJS14_SB_EEEEEEEvNS4_8identityESX_S18_vS19_EENS_8epilogue10collective18CollectiveEpilogueINS1B_23Sm100TmaWarpSpecializedILi4ELi2ELi32ELb1ELb0EEEJSF_NS5_IJNSQ_ISE_SB_EENSQ_INSA_ILi32EEESB_EEEEESG_SH_SG_SH_NS1B_6fusion15FusionCallbacksIS1F_NS1K_17LinearCombinationISG_fSG_fLNS_15FloatRoundStyleE2EEESF_S1J_JEEENS4_5SM1004TMEM4LOAD26SM100_TMEM_LOAD_32dp32b32xESX_NSY_INSZ_ILi2ELi4ELi3EEES12_NSQ_INS5_IJS13_S1H_EEENS5_IJS1H_SB_EEEEEEENS4_39AutoVectorizingCopyWithAssumedAlignmentILi128EEENS4_14SM90_TMA_STOREES1Y_S20_S20_EEEvvEEEEvNT_6ParamsE,"aw",@nobits
	.sectionflags	@""
	.align	16
	.zero		1024


//--------------------- .nv.shared.reserved.0     --------------------------
	.section	.nv.shared.reserved.0,"aw",@nobits
	.weak		__nv_reservedSMEM_offset_0_alias
	.size		__nv_reservedSMEM_offset_0_alias, 0, 64
	.other		__nv_reservedSMEM_offset_0_alias,@"STO_CUDA_RESERVED_SHARED STV_DEFAULT"
__nv_reservedSMEM_offset_0_alias:
	.zero		0
.nv.shared.reserved.0:
	.zero		64
	.weak		__nv_reservedSMEM_tcgen05_partition
	.type		__nv_reservedSMEM_tcgen05_partition,@object
	.size		__nv_reservedSMEM_tcgen05_partition,(.L_0 - __nv_reservedSMEM_tcgen05_partition)
__nv_reservedSMEM_tcgen05_partition:
	.zero		32
.L_0:


//--------------------- .nv.global                --------------------------
	.section	.nv.global,"aw",@nobits
.nv.global:
	.type		_ZN40_INTERNAL_682a5d83_4_k_cu_caa0c5e4_339004cute1_E,@object
	.size		_ZN40_INTERNAL_682a5d83_4_k_cu_caa0c5e4_339004cute1_E,(_ZN40_INTERNAL_682a5d83_4_k_cu_caa0c5e4_339004cuda3std3__45__cpo6cbeginE - _ZN40_INTERNAL_682a5d83_4_k_cu_caa0c5e4_339004cute1_E)
_ZN40_INTERNAL_682a5d83_4_k_cu_caa0c5e4_339004cute1_E:
	.zero		1
	.type		_ZN40_INTERNAL_682a5d83_4_k_cu_caa0c5e4_339004cuda3std3__45__cpo6cbeginE,@object
	.size		_ZN40_INTERNAL_682a5d83_4_k_cu_caa0c5e4_339004cuda3std3__45__cpo6cbeginE,(_ZN40_INTERNAL_682a5d83_4_k_cu_caa0c5e4_339004cuda3std3__48in_placeE - _ZN40_INTERNAL_682a5d83_4_k_cu_caa0c5e4_339004cuda3std3__45__cpo6cbeginE)
_ZN40_INTERNAL_682a5d83_4_k_cu_caa0c5e4_339004cuda3std3__45__cpo6cbeginE:
	.zero		1
	.type		_ZN40_INTERNAL_682a5d83_4_k_cu_caa0c5e4_339004cuda3std3__48in_placeE,@object
	.size		_ZN40_INTERNAL_682a5d83_4_k_cu_caa0c5e4_339004cuda3std3__48in_placeE,(_ZN40_INTERNAL_682a5d83_4_k_cu_caa0c5e4_339004cuda3std6ranges3__45__cpo9iter_moveE - _ZN40_INTERNAL_682a5d83_4_k_cu_caa0c5e4_339004cuda3std3__48in_placeE)
_ZN40_INTERNAL_682a5d83_4_k_cu_caa0c5e4_339004cuda3std3__48in_placeE:
	.zero		1
	.type		_ZN40_INTERNAL_682a5d83_4_k_cu_caa0c5e4_339004cuda3std6ranges3__45__cpo9iter_moveE,@object
	.size		_ZN40_INTERNAL_682a5d83_4_k_cu_caa0c5e4_339004cuda3std6ranges3__45__cpo9iter_moveE,(_ZN40_INTERNAL_682a5d83_4_k_cu_caa0c5e4_339004cuda3std3__45__cpo5beginE - _ZN40_INTERNAL_682a5d83_4_k_cu_caa0c5e4_339004cuda3std6ranges3__45__cpo9iter_moveE)
_ZN40_INTERNAL_682a5d83_4_k_cu_caa0c5e4_339004cuda3std6ranges3__45__cpo9iter_moveE:
	.zero		1
	.type		_ZN40_INTERNAL_682a5d83_4_k_cu_caa0c5e4_339004cuda3std3__45__cpo5beginE,@object
	.size		_ZN40_INTERNAL_682a5d83_4_k_cu_caa0c5e4_339004cuda3std3__45__cpo5beginE,(_ZN40_INTERNAL_682a5d83_4_k_cu_caa0c5e4_339004cuda3std3__442_GLOBAL__N__682a5d83_4_k_cu_caa0c5e4_339006ignoreE - _ZN40_INTERNAL_682a5d83_4_k_cu_caa0c5e4_339004cuda3std3__45__cpo5beginE)
_ZN40_INTERNAL_682a5d83_4_k_cu_caa0c5e4_339004cuda3std3__45__cpo5beginE:
	.zero		1
	.type		_ZN40_INTERNAL_682a5d83_4_k_cu_caa0c5e4_339004cuda3std3__442_GLOBAL__N__682a5d83_4_k_cu_caa0c5e4_339006ignoreE,@object
	.size		_ZN40_INTERNAL_682a5d83_4_k_cu_caa0c5e4_339004cuda3std3__442_GLOBAL__N__682a5d83_4_k_cu_caa0c5e4_339006ignoreE,(_ZN40_INTERNAL_682a5d83_4_k_cu_caa0c5e4_339004cute7productE - _ZN40_INTERNAL_682a5d83_4_k_cu_caa0c5e4_339004cuda3std3__442_GLOBAL__N__682a5d83_4_k_cu_caa0c5e4_339006ignoreE)
_ZN40_INTERNAL_682a5d83_4_k_cu_caa0c5e4_339004cuda3std3__442_GLOBAL__N__682a5d83_4_k_cu_caa0c5e4_339006ignoreE:
	.zero		1
	.type		_ZN40_INTERNAL_682a5d83_4_k_cu_caa0c5e4_339004cute7productE,@object
	.size		_ZN40_INTERNAL_682a5d83_4_k_cu_caa0c5e4_339004cute7productE,(_ZN40_INTERNAL_682a5d83_4_k_cu_caa0c5e4_339004cuda3std3__45__cpo3endE - _ZN40_INTERNAL_682a5d83_4_k_cu_caa0c5e4_339004cute7productE)
_ZN40_INTERNAL_682a5d83_4_k_cu_caa0c5e4_339004cute7productE:
	.zero		1
	.type		_ZN40_INTERNAL_682a5d83_4_k_cu_caa0c5e4_339004cuda3std3__45__cpo3endE,@object
	.size		_ZN40_INTERNAL_682a5d83_4_k_cu_caa0c5e4_339004cuda3std3__45__cpo3endE,(_ZN40_INTERNAL_682a5d83_4_k_cu_caa0c5e4_339004cuda3std3__419piecewise_constructE - _ZN40_INTERNAL_682a5d83_4_k_cu_caa0c5e4_339004cuda3std3__45__cpo3endE)
_ZN40_INTERNAL_682a5d83_4_k_cu_caa0c5e4_339004cuda3std3__45__cpo3endE:
	.zero		1
	.type		_ZN40_INTERNAL_682a5d83_4_k_cu_caa0c5e4_339004cuda3std3__419piecewise_constructE,@object
	.size		_ZN40_INTERNAL_682a5d83_4_k_cu_caa0c5e4_339004cuda3std3__419piecewise_constructE,(_ZN40_INTERNAL_682a5d83_4_k_cu_caa0c5e4_339004cuda3std3__45__cpo4cendE - _ZN40_INTERNAL_682a5d83_4_k_cu_caa0c5e4_339004cuda3std3__419piecewise_constructE)
_ZN40_INTERNAL_682a5d83_4_k_cu_caa0c5e4_339004cuda3std3__419piecewise_constructE:
	.zero		1
	.type		_ZN40_INTERNAL_682a5d83_4_k_cu_caa0c5e4_339004cuda3std3__45__cpo4cendE,@object
	.size		_ZN40_INTERNAL_682a5d83_4_k_cu_caa0c5e4_339004cuda3std3__45__cpo4cendE,(_ZN40_INTERNAL_682a5d83_4_k_cu_caa0c5e4_339004cuda3std6ranges3__45__cpo4swapE - _ZN40_INTERNAL_682a5d83_4_k_cu_caa0c5e4_339004cuda3std3__45__cpo4cendE)
_ZN40_INTERNAL_682a5d83_4_k_cu_caa0c5e4_339004cuda3std3__45__cpo4cendE:
	.zero		1
	.type		_ZN40_INTERNAL_682a5d83_4_k_cu_caa0c5e4_339004cuda3std6ranges3__45__cpo4swapE,@object
	.size		_ZN40_INTERNAL_682a5d83_4_k_cu_caa0c5e4_339004cuda3std6ranges3__45__cpo4swapE,(.L_10 - _ZN40_INTERNAL_682a5d83_4_k_cu_caa0c5e4_339004cuda3std6ranges3__45__cpo4swapE)
_ZN40_INTERNAL_682a5d83_4_k_cu_caa0c5e4_339004cuda3std6ranges3__45__cpo4swapE:
	.zero		1
.L_10:


//--------------------- .nv.constant0._ZN7cutlass13device_kernelINS_4gemm6kernel13GemmUniversalIN4cute5tupleIJiiiiEEENS1_10collective13CollectiveMmaINS1_35MainloopSm100TmaUmmaWarpSpecializedILi3ELi2ELi4ENS5_IJNS4_1CILi1EEESB_SB_EEEEENS5_IJNSA_ILi128EEESE_SE_EEENS_10bfloat16_tENS5_IJlSB_lEEESG_SH_NS4_8TiledMMAINS4_8MMA_AtomIJNS4_20SM100_MMA_F16BF16_SSISG_SG_fLi128ELi128ELNS4_4UMMA5MajorE0ELSM_0ELNSL_7ScaleInE0ELSN_0EEEEEENS4_6LayoutISC_NS5_IJNSA_ILi0EEESR_SR_EEEEENS5_IJNS4_10UnderscoreESU_SU_EEEEENS4_13SM90_TMA_LOADENS4_14ComposedLayoutINS4_7SwizzleILi3ELi4ELi3EEENS4_18smem_ptr_flag_bitsILi16EEENSQ_INS5_IJNSA_ILi8EEENSA_ILi64EEEEEENS5_IJS14_SB_EEEEEEEvNS4_8identityESX_S18_vS19_EENS_8epilogue10collective18CollectiveEpilogueINS1B_23Sm100TmaWarpSpecializedILi4ELi2ELi32ELb1ELb0EEEJSF_NS5_IJNSQ_ISE_SB_EENSQ_INSA_ILi32EEESB_EEEEESG_SH_SG_SH_NS1B_6fusion15FusionCallbacksIS1F_NS1K_17LinearCombinationISG_fSG_fLNS_15FloatRoundStyleE2EEESF_S1J_JEEENS4_5SM1004TMEM4LOAD26SM100_TMEM_LOAD_32dp32b32xESX_NSY_INSZ_ILi2ELi4ELi3EEES12_NSQ_INS5_IJS13_S1H_EEENS5_IJS1H_SB_EEEEEEENS4_39AutoVectorizingCopyWithAssumedAlignmentILi128EEENS4_14SM90_TMA_STOREES1Y_S20_S20_EEEvvEEEEvNT_6ParamsE --------------------------
	.section	.nv.constant0._ZN7cutlass13device_kernelINS_4gemm6kernel13GemmUniversalIN4cute5tupleIJiiiiEEENS1_10collective13CollectiveMmaINS1_35MainloopSm100TmaUmmaWarpSpecializedILi3ELi2ELi4ENS5_IJNS4_1CILi1EEESB_SB_EEEEENS5_IJNSA_ILi128EEESE_SE_EEENS_10bfloat16_tENS5_IJlSB_lEEESG_SH_NS4_8TiledMMAINS4_8MMA_AtomIJNS4_20SM100_MMA_F16BF16_SSISG_SG_fLi128ELi128ELNS4_4UMMA5MajorE0ELSM_0ELNSL_7ScaleInE0ELSN_0EEEEEENS4_6LayoutISC_NS5_IJNSA_ILi0EEESR_SR_EEEEENS5_IJNS4_10UnderscoreESU_SU_EEEEENS4_13SM90_TMA_LOADENS4_14ComposedLayoutINS4_7SwizzleILi3ELi4ELi3EEENS4_18smem_ptr_flag_bitsILi16EEENSQ_INS5_IJNSA_ILi8EEENSA_ILi64EEEEEENS5_IJS14_SB_EEEEEEEvNS4_8identityESX_S18_vS19_EENS_8epilogue10collective18CollectiveEpilogueINS1B_23Sm100TmaWarpSpecializedILi4ELi2ELi32ELb1ELb0EEEJSF_NS5_IJNSQ_ISE_SB_EENSQ_INSA_ILi32EEESB_EEEEESG_SH_SG_SH_NS1B_6fusion15FusionCallbacksIS1F_NS1K_17LinearCombinationISG_fSG_fLNS_15FloatRoundStyleE2EEESF_S1J_JEEENS4_5SM1004TMEM4LOAD26SM100_TMEM_LOAD_32dp32b32xESX_NSY_INSZ_ILi2ELi4ELi3EEES12_NSQ_INS5_IJS13_S1H_EEENS5_IJS1H_SB_EEEEEEENS4_39AutoVectorizingCopyWithAssumedAlignmentILi128EEENS4_14SM90_TMA_STOREES1Y_S20_S20_EEEvvEEEEvNT_6ParamsE,"a",@progbits
	.sectionflags	@""
	.align	4
.nv.constant0._ZN7cutlass13device_kernelINS_4gemm6kernel13GemmUniversalIN4cute5tupleIJiiiiEEENS1_10collective13CollectiveMmaINS1_35MainloopSm100TmaUmmaWarpSpecializedILi3ELi2ELi4ENS5_IJNS4_1CILi1EEESB_SB_EEEEENS5_IJNSA_ILi128EEESE_SE_EEENS_10bfloat16_tENS5_IJlSB_lEEESG_SH_NS4_8TiledMMAINS4_8MMA_AtomIJNS4_20SM100_MMA_F16BF16_SSISG_SG_fLi128ELi128ELNS4_4UMMA5MajorE0ELSM_0ELNSL_7ScaleInE0ELSN_0EEEEEENS4_6LayoutISC_NS5_IJNSA_ILi0EEESR_SR_EEEEENS5_IJNS4_10UnderscoreESU_SU_EEEEENS4_13SM90_TMA_LOADENS4_14ComposedLayoutINS4_7SwizzleILi3ELi4ELi3EEENS4_18smem_ptr_flag_bitsILi16EEENSQ_INS5_IJNSA_ILi8EEENSA_ILi64EEEEEENS5_IJS14_SB_EEEEEEEvNS4_8identityESX_S18_vS19_EENS_8epilogue10collective18CollectiveEpilogueINS1B_23Sm100TmaWarpSpecializedILi4ELi2ELi32ELb1ELb0EEEJSF_NS5_IJNSQ_ISE_SB_EENSQ_INSA_ILi32EEESB_EEEEESG_SH_SG_SH_NS1B_6fusion15FusionCallbacksIS1F_NS1K_17LinearCombinationISG_fSG_fLNS_15FloatRoundStyleE2EEESF_S1J_JEEENS4_5SM1004TMEM4LOAD26SM100_TMEM_LOAD_32dp32b32xESX_NSY_INSZ_ILi2ELi4ELi3EEES12_NSQ_INS5_IJS13_S1H_EEENS5_IJS1H_SB_EEEEEEENS4_39AutoVectorizingCopyWithAssumedAlignmentILi128EEENS4_14SM90_TMA_STOREES1Y_S20_S20_EEEvvEEEEvNT_6ParamsE:
	.zero		2944


//--------------------- SYMBOLS --------------------------

	.type		.nv.reservedSmem.offset0,@object
	.size		.nv.reservedSmem.offset0,0x4
	.type		.nv.reservedSmem.cap,@object
	.size		.nv.reservedSmem.cap,0x4
	.type		__assertfail,@function
